// auto-generated by cutlass_sweep.gemm — config: {"arch": "sm_90", "cluster_m": 1, "cluster_n": 1, "cublas_kernel_name": "sm90_xmma_gemm_f16f16_f16f16_f16_tt_n_tilesize256x64x64_cgasize1x1x1_warpgroupsize1x1x1_aligna2_alignc2_execute_segment_k_off_kernel__5x_cublas", "dtype": "fp16", "dtype_b": "fp16", "dtype_c_cpp": "cutlass::half_t", "layout": "tt", "stages": 0, "tile_k": 64, "tile_m": 256, "tile_n": 64}
#include "cutlass/cutlass.h"
#include "cutlass/gemm/collective/collective_builder.hpp"
#include "cutlass/gemm/device/gemm_universal_adapter.h"
#include "cutlass/gemm/kernel/gemm_universal.hpp"
#include "cutlass/epilogue/collective/collective_builder.hpp"

using ElemA = cutlass::half_t;
using ElemB = cutlass::half_t;
using ElemCD = cutlass::half_t;
using Acc  = float;
using TileShape    = cute::Shape<cute::_256, cute::_64, cute::_64>;
using ClusterShape = cute::Shape<cute::_1, cute::_1, cute::_1>;

using CollectiveEpilogue = typename cutlass::epilogue::collective::CollectiveBuilder<
    cutlass::arch::Sm90, cutlass::arch::OpClassTensorOp,
    TileShape, ClusterShape,
    cutlass::epilogue::collective::EpilogueTileAuto,
    Acc, Acc,
    ElemCD, cutlass::layout::RowMajor, 128 / cutlass::sizeof_bits<ElemCD>::value,
    ElemCD, cutlass::layout::RowMajor, 128 / cutlass::sizeof_bits<ElemCD>::value,
    cutlass::epilogue::collective::EpilogueScheduleAuto
  >::CollectiveOp;

using CollectiveMainloop = typename cutlass::gemm::collective::CollectiveBuilder<
    cutlass::arch::Sm90, cutlass::arch::OpClassTensorOp,
    ElemA, cutlass::layout::ColumnMajor, 128 / cutlass::sizeof_bits<ElemA>::value,
    ElemB, cutlass::layout::ColumnMajor, 128 / cutlass::sizeof_bits<ElemB>::value,
    Acc,
    TileShape, ClusterShape,
    cutlass::gemm::collective::StageCountAutoCarveout<static_cast<int>(sizeof(typename CollectiveEpilogue::SharedStorage))>,
    cutlass::gemm::collective::KernelScheduleAuto
  >::CollectiveOp;

using GemmKernel = cutlass::gemm::kernel::GemmUniversal<
    cute::Shape<int,int,int,int>,
    CollectiveMainloop,
    CollectiveEpilogue
>;
using Gemm = cutlass::gemm::device::GemmUniversalAdapter<GemmKernel>;

// Force the device kernel symbol into the cubin without needing a host main.
auto* _anchor = &cutlass::device_kernel<GemmKernel>;


// ===== COMPILED SASS (sm_90a) =====

	.target	sm_90a

	.elftype	@"ET_EXEC"


//--------------------- .note.nv.tkinfo           --------------------------
	.section	.note.nv.tkinfo,"",@"SHT_NOTE"
	.sectionflags	@"SHF_NOTE_NV_TKINFO"
	.tkinfo
        /*0018*/ 	.word	0x00000002
        /*0030*/ 	.string	""
        /*0030*/ 	.string	"ptxas"
        /*0030*/ 	.string	"Cuda compilation tools, release 13.0, V13.0.88"
        /*0030*/ 	.string	"Build cuda_13.0.r13.0/compiler.36424714_0"
        /*0030*/ 	.string	"-arch sm_90a -m 64 "



//--------------------- .note.nv.cuinfo           --------------------------
	.section	.note.nv.cuinfo,"",@"SHT_NOTE"
	.sectionflags	@"SHF_NOTE_NV_CUINFO"
        /*0018*/ 	.short	0x0002
        /*001a*/ 	.short	0x005a
        /*001c*/ 	.short	0x0082
	.zero		2


//--------------------- .nv.info                  --------------------------
	.section	.nv.info,"",@"SHT_CUDA_INFO"
	.align	4


	//----- nvinfo : EIATTR_REGCOUNT
	.align		4
        /*0000*/ 	.byte	0x04, 0x2f
        /*0002*/ 	.short	(.L_15 - .L_14)
	.align		4
.L_14:
        /*0004*/ 	.word	index@(_ZN7cutlass13device_kernelINS_4gemm6kernel13GemmUniversalIN4cute5tupleIJiiiiEEENS1_10collective13CollectiveMmaINS1_34MainloopSm90TmaGmmaWarpSpecializedILi5ENS5_IJNS4_1CILi1EEESB_SB_EEENS1_35KernelTmaWarpSpecializedCooperativeEEENS5_IJNSA_ILi256EEENSA_ILi64EEESG_EEENS_6half_tENS5_IJSB_llEEESI_NS5_IJlSB_lEEENS4_8TiledMMAINS4_8MMA_AtomIJNS4_4SM904GMMA25MMA_64x64x16_F32F16F16_SSILNSO_5MajorE1ELSQ_0ELNSO_7ScaleInE1ELSR_1EEEEEENS4_6LayoutINS5_IJNSA_ILi2EEESB_SB_EEENS5_IJSB_NSA_ILi0EEESX_EEEEENS5_IJNS4_10UnderscoreES10_S10_EEEEENS4_13SM90_TMA_LOADENS4_14ComposedLayoutINS4_7SwizzleILi3ELi4ELi3EEENS4_18smem_ptr_flag_bitsILi16EEENSU_INS5_IJSG_NSA_ILi8EEEEEENS5_IJSB_SG_EEEEEEEvNS4_8identityES13_NS14_IS16_S18_NSU_INS5_IJS19_SG_EEENS5_IJSG_SB_EEEEEEEvS1E_EENS_8epilogue10collective6detail29Sm90TmaWarpSpecializedAdapterINS1L_15DefaultEpilogueISI_SK_SK_NS1K_6thread17LinearCombinationISI_Li1EffLNS1P_9ScaleType4KindE0ELNS_15FloatRoundStyleE2ESI_EENS1_15EpilogueDefaultEEEEEvvEEEEvNT_6ParamsE)
        /*0008*/ 	.word	0x000000a8


	//----- nvinfo : EIATTR_FRAME_SIZE
	.align		4
.L_15:
        /*000c*/ 	.byte	0x04, 0x11
        /*000e*/ 	.short	(.L_17 - .L_16)
	.align		4
.L_16:
        /*0010*/ 	.word	index@(_ZN7cutlass13device_kernelINS_4gemm6kernel13GemmUniversalIN4cute5tupleIJiiiiEEENS1_10collective13CollectiveMmaINS1_34MainloopSm90TmaGmmaWarpSpecializedILi5ENS5_IJNS4_1CILi1EEESB_SB_EEENS1_35KernelTmaWarpSpecializedCooperativeEEENS5_IJNSA_ILi256EEENSA_ILi64EEESG_EEENS_6half_tENS5_IJSB_llEEESI_NS5_IJlSB_lEEENS4_8TiledMMAINS4_8MMA_AtomIJNS4_4SM904GMMA25MMA_64x64x16_F32F16F16_SSILNSO_5MajorE1ELSQ_0ELNSO_7ScaleInE1ELSR_1EEEEEENS4_6LayoutINS5_IJNSA_ILi2EEESB_SB_EEENS5_IJSB_NSA_ILi0EEESX_EEEEENS5_IJNS4_10UnderscoreES10_S10_EEEEENS4_13SM90_TMA_LOADENS4_14ComposedLayoutINS4_7SwizzleILi3ELi4ELi3EEENS4_18smem_ptr_flag_bitsILi16EEENSU_INS5_IJSG_NSA_ILi8EEEEEENS5_IJSB_SG_EEEEEEEvNS4_8identityES13_NS14_IS16_S18_NSU_INS5_IJS19_SG_EEENS5_IJSG_SB_EEEEEEEvS1E_EENS_8epilogue10collective6detail29Sm90TmaWarpSpecializedAdapterINS1L_15DefaultEpilogueISI_SK_SK_NS1K_6thread17LinearCombinationISI_Li1EffLNS1P_9ScaleType4KindE0ELNS_15FloatRoundStyleE2ESI_EENS1_15EpilogueDefaultEEEEEvvEEEEvNT_6ParamsE)
        /*0014*/ 	.word	0x00000000


	//----- nvinfo : EIATTR_MIN_STACK_SIZE
	.align		4
.L_17:
        /*0018*/ 	.byte	0x04, 0x12
        /*001a*/ 	.short	(.L_19 - .L_18)
	.align		4
.L_18:
        /*001c*/ 	.word	index@(_ZN7cutlass13device_kernelINS_4gemm6kernel13GemmUniversalIN4cute5tupleIJiiiiEEENS1_10collective13CollectiveMmaINS1_34MainloopSm90TmaGmmaWarpSpecializedILi5ENS5_IJNS4_1CILi1EEESB_SB_EEENS1_35KernelTmaWarpSpecializedCooperativeEEENS5_IJNSA_ILi256EEENSA_ILi64EEESG_EEENS_6half_tENS5_IJSB_llEEESI_NS5_IJlSB_lEEENS4_8TiledMMAINS4_8MMA_AtomIJNS4_4SM904GMMA25MMA_64x64x16_F32F16F16_SSILNSO_5MajorE1ELSQ_0ELNSO_7ScaleInE1ELSR_1EEEEEENS4_6LayoutINS5_IJNSA_ILi2EEESB_SB_EEENS5_IJSB_NSA_ILi0EEESX_EEEEENS5_IJNS4_10UnderscoreES10_S10_EEEEENS4_13SM90_TMA_LOADENS4_14ComposedLayoutINS4_7SwizzleILi3ELi4ELi3EEENS4_18smem_ptr_flag_bitsILi16EEENSU_INS5_IJSG_NSA_ILi8EEEEEENS5_IJSB_SG_EEEEEEEvNS4_8identityES13_NS14_IS16_S18_NSU_INS5_IJS19_SG_EEENS5_IJSG_SB_EEEEEEEvS1E_EENS_8epilogue10collective6detail29Sm90TmaWarpSpecializedAdapterINS1L_15DefaultEpilogueISI_SK_SK_NS1K_6thread17LinearCombinationISI_Li1EffLNS1P_9ScaleType4KindE0ELNS_15FloatRoundStyleE2ESI_EENS1_15EpilogueDefaultEEEEEvvEEEEvNT_6ParamsE)
        /*0020*/ 	.word	0x00000000
.L_19:


//--------------------- .nv.compat                --------------------------
	.section	.nv.compat,"",@"SHT_CUDA_COMPAT_INFO"
	.align	4
        /*0000*/ 	.byte	0x02, 0x09, 0x01, 0x00, 0x02, 0x02, 0x04, 0x00, 0x02, 0x05, 0x05, 0x00, 0x03, 0x07, 0x01, 0x01
        /*0010*/ 	.byte	0x02, 0x03, 0x01, 0x00, 0x02, 0x06, 0x01, 0x00, 0x04, 0x0b, 0x08, 0x00, 0x00, 0x00, 0x00, 0x00
        /*0020*/ 	.byte	0x00, 0x00, 0x00, 0x00


//--------------------- .nv.info._ZN7cutlass13device_kernelINS_4gemm6kernel13GemmUniversalIN4cute5tupleIJiiiiEEENS1_10collective13CollectiveMmaINS1_34MainloopSm90TmaGmmaWarpSpecializedILi5ENS5_IJNS4_1CILi1EEESB_SB_EEENS1_35KernelTmaWarpSpecializedCooperativeEEENS5_IJNSA_ILi256EEENSA_ILi64EEESG_EEENS_6half_tENS5_IJSB_llEEESI_NS5_IJlSB_lEEENS4_8TiledMMAINS4_8MMA_AtomIJNS4_4SM904GMMA25MMA_64x64x16_F32F16F16_SSILNSO_5MajorE1ELSQ_0ELNSO_7ScaleInE1ELSR_1EEEEEENS4_6LayoutINS5_IJNSA_ILi2EEESB_SB_EEENS5_IJSB_NSA_ILi0EEESX_EEEEENS5_IJNS4_10UnderscoreES10_S10_EEEEENS4_13SM90_TMA_LOADENS4_14ComposedLayoutINS4_7SwizzleILi3ELi4ELi3EEENS4_18smem_ptr_flag_bitsILi16EEENSU_INS5_IJSG_NSA_ILi8EEEEEENS5_IJSB_SG_EEEEEEEvNS4_8identityES13_NS14_IS16_S18_NSU_INS5_IJS19_SG_EEENS5_IJSG_SB_EEEEEEEvS1E_EENS_8epilogue10collective6detail29Sm90TmaWarpSpecializedAdapterINS1L_15DefaultEpilogueISI_SK_SK_NS1K_6thread17LinearCombinationISI_Li1EffLNS1P_9ScaleType4KindE0ELNS_15FloatRoundStyleE2ESI_EENS1_15EpilogueDefaultEEEEEvvEEEEvNT_6ParamsE --------------------------
	.section	.nv.info._ZN7cutlass13device_kernelINS_4gemm6kernel13GemmUniversalIN4cute5tupleIJiiiiEEENS1_10collective13CollectiveMmaINS1_34MainloopSm90TmaGmmaWarpSpecializedILi5ENS5_IJNS4_1CILi1EEESB_SB_EEENS1_35KernelTmaWarpSpecializedCooperativeEEENS5_IJNSA_ILi256EEENSA_ILi64EEESG_EEENS_6half_tENS5_IJSB_llEEESI_NS5_IJlSB_lEEENS4_8TiledMMAINS4_8MMA_AtomIJNS4_4SM904GMMA25MMA_64x64x16_F32F16F16_SSILNSO_5MajorE1ELSQ_0ELNSO_7ScaleInE1ELSR_1EEEEEENS4_6LayoutINS5_IJNSA_ILi2EEESB_SB_EEENS5_IJSB_NSA_ILi0EEESX_EEEEENS5_IJNS4_10UnderscoreES10_S10_EEEEENS4_13SM90_TMA_LOADENS4_14ComposedLayoutINS4_7SwizzleILi3ELi4ELi3EEENS4_18smem_ptr_flag_bitsILi16EEENSU_INS5_IJSG_NSA_ILi8EEEEEENS5_IJSB_SG_EEEEEEEvNS4_8identityES13_NS14_IS16_S18_NSU_INS5_IJS19_SG_EEENS5_IJSG_SB_EEEEEEEvS1E_EENS_8epilogue10collective6detail29Sm90TmaWarpSpecializedAdapterINS1L_15DefaultEpilogueISI_SK_SK_NS1K_6thread17LinearCombinationISI_Li1EffLNS1P_9ScaleType4KindE0ELNS_15FloatRoundStyleE2ESI_EENS1_15EpilogueDefaultEEEEEvvEEEEvNT_6ParamsE,"",@"SHT_CUDA_INFO"
	.sectionflags	@""
	.align	4


	//----- nvinfo : EIATTR_CUDA_API_VERSION
	.align		4
        /*0000*/ 	.byte	0x04, 0x37
        /*0002*/ 	.short	(.L_21 - .L_20)
.L_20:
        /*0004*/ 	.word	0x00000082


	//----- nvinfo : EIATTR_KPARAM_INFO
	.align		4
.L_21:
        /*0008*/ 	.byte	0x04, 0x17
        /*000a*/ 	.short	(.L_23 - .L_22)
.L_22:
        /*000c*/ 	.word	0x00000000
        /*0010*/ 	.short	0x0000
        /*0012*/ 	.short	0x0070
        /*0014*/ 	.byte	0x00, 0xf0, 0x01, 0x10


	//----- nvinfo : EIATTR_SPARSE_MMA_MASK
	.align		4
.L_23:
        /*0018*/ 	.byte	0x03, 0x50
        /*001a*/ 	.short	0x0000


	//----- nvinfo : EIATTR_MAXREG_COUNT
	.align		4
        /*001c*/ 	.byte	0x03, 0x1b
        /*001e*/ 	.short	0x00a8


	//----- nvinfo : EIATTR_NUM_BARRIERS
	.align		4
        /*0020*/ 	.byte	0x02, 0x4c
        /*0022*/ 	.byte	0x01
	.zero		1


	//----- nvinfo : EIATTR_EXTERNS
	.align		4
        /*0024*/ 	.byte	0x04, 0x0f
        /*0026*/ 	.short	(.L_25 - .L_24)


	//   ....[0]....
	.align		4
.L_24:
        /*0028*/ 	.word	index@(__assertfail)


	//----- nvinfo : EIATTR_MERCURY_ISA_VERSION
	.align		4
.L_25:
        /*002c*/ 	.byte	0x03, 0x5f
        /*002e*/ 	.short	0x0101


	//----- nvinfo : EIATTR_INT_WARP_WIDE_INSTR_OFFSETS
	.align		4
        /*0030*/ 	.byte	0x04, 0x31
        /*0032*/ 	.short	(.L_27 - .L_26)


	//   ....[0]....
.L_26:
        /*0034*/ 	.word	0x000003a0


	//   ....[1]....
        /*0038*/ 	.word	0x000003b0


	//   ....[2]....
        /*003c*/ 	.word	0x000004f0


	//----- nvinfo : EIATTR_COOP_GROUP_MASK_REGIDS
	.align		4
.L_27:
        /*0040*/ 	.byte	0x04, 0x29
        /*0042*/ 	.short	(.L_29 - .L_28)


	//   ....[0]....
.L_28:
        /*0044*/ 	.word	0xffffffff


	//   ....[1]....
        /*0048*/ 	.word	0xffffffff


	//   ....[2]....
        /*004c*/ 	.word	0xffffffff


	//   ....[3]....
        /*0050*/ 	.word	0xffffffff


	//   ....[4]....
        /*0054*/ 	.word	0xffffffff


	//----- nvinfo : EIATTR_COOP_GROUP_INSTR_OFFSETS
	.align		4
.L_29:
        /*0058*/ 	.byte	0x04, 0x28
        /*005a*/ 	.short	(.L_31 - .L_30)


	//   ....[0]....
.L_30:
        /*005c*/ 	.word	0x00000060


	//   ....[1]....
        /*0060*/ 	.word	0x00000070


	//   ....[2]....
        /*0064*/ 	.word	0x00000130


	//   ....[3]....
        /*0068*/ 	.word	0x000002e0


	//   ....[4]....
        /*006c*/ 	.word	0x00000fa0


	//----- nvinfo : EIATTR_REG_RECONFIG
	.align		4
.L_31:
        /*0070*/ 	.byte	0x01, 0x54
	.zero		2


	//----- nvinfo : EIATTR_SYSCALL_OFFSETS
	.align		4
        /*0074*/ 	.byte	0x04, 0x46
        /*0076*/ 	.short	(.L_33 - .L_32)


	//   ....[0]....
.L_32:
        /*0078*/ 	.word	0x00001160


	//----- nvinfo : EIATTR_MBARRIER_INSTR_OFFSETS
	.align		4
.L_33:
        /*007c*/ 	.byte	0x04, 0x39
        /*007e*/ 	.short	(.L_35 - .L_34)


	//   ....[0]....
.L_34:
        /*0080*/ 	.word	0x00000230
        /*0084*/ 	.word	0x000000ff
        /*0088*/ 	.word	0x00000000
        /*008c*/ 	.short	0x0100
        /*008e*/ 	.byte	0x08
	.zero		1


	//   ....[1]....
        /*0090*/ 	.word	0x00000240
        /*0094*/ 	.word	0x000000ff
        /*0098*/ 	.word	0x00000028
        /*009c*/ 	.short	0x0100
        /*009e*/ 	.byte	0x08
	.zero		1


	//   ....[2]....
        /*00a0*/ 	.word	0x00000250
        /*00a4*/ 	.word	0x000000ff
        /*00a8*/ 	.word	0x00000008
        /*00ac*/ 	.short	0x0100
        /*00ae*/ 	.byte	0x08
	.zero		1


	//   ....[3]....
        /*00b0*/ 	.word	0x00000260
        /*00b4*/ 	.word	0x000000ff
        /*00b8*/ 	.word	0x00000030
        /*00bc*/ 	.short	0x0100
        /*00be*/ 	.byte	0x08
	.zero		1


	//   ....[4]....
        /*00c0*/ 	.word	0x00000270
        /*00c4*/ 	.word	0x000000ff
        /*00c8*/ 	.word	0x00000010
        /*00cc*/ 	.short	0x0100
        /*00ce*/ 	.byte	0x08
	.zero		1


	//   ....[5]....
        /*00d0*/ 	.word	0x00000280
        /*00d4*/ 	.word	0x000000ff
        /*00d8*/ 	.word	0x00000038
        /*00dc*/ 	.short	0x0100
        /*00de*/ 	.byte	0x08
	.zero		1


	//   ....[6]....
        /*00e0*/ 	.word	0x00000290
        /*00e4*/ 	.word	0x000000ff
        /*00e8*/ 	.word	0x00000018
        /*00ec*/ 	.short	0x0100
        /*00ee*/ 	.byte	0x08
	.zero		1


	//   ....[7]....
        /*00f0*/ 	.word	0x000002a0
        /*00f4*/ 	.word	0x000000ff
        /*00f8*/ 	.word	0x00000040
        /*00fc*/ 	.short	0x0100
        /*00fe*/ 	.byte	0x08
	.zero		1


	//   ....[8]....
        /*0100*/ 	.word	0x000002b0
        /*0104*/ 	.word	0x000000ff
        /*0108*/ 	.word	0x00000020
        /*010c*/ 	.short	0x0100
        /*010e*/ 	.byte	0x08
	.zero		1


	//   ....[9]....
        /*0110*/ 	.word	0x000002c0
        /*0114*/ 	.word	0x000000ff
        /*0118*/ 	.word	0x00000048
        /*011c*/ 	.short	0x0100
        /*011e*/ 	.byte	0x08
	.zero		1


	//   ....[10]....
        /*0120*/ 	.word	0x00000560
        /*0124*/ 	.word	0x000000ff
        /*0128*/ 	.word	0x00000060
        /*012c*/ 	.short	0x0100
        /*012e*/ 	.byte	0x06
	.zero		1


	//   ....[11]....
        /*0130*/ 	.word	0x000005c0
        /*0134*/ 	.word	0x000000ff
        /*0138*/ 	.word	0x00000068
        /*013c*/ 	.short	0x0100
        /*013e*/ 	.byte	0x06
	.zero		1


	//   ....[12]....
        /*0140*/ 	.word	0x000011e0
        /*0144*/ 	.word	0x00000003
        /*0148*/ 	.word	0x00000000
        /*014c*/ 	.short	0x010a
        /*014e*/ 	.byte	0x3f
	.zero		1


	//   ....[13]....
        /*0150*/ 	.word	0x00001220
        /*0154*/ 	.word	0x00000003
        /*0158*/ 	.word	0x00000000
        /*015c*/ 	.short	0x010a
        /*015e*/ 	.byte	0x3f
	.zero		1


	//   ....[14]....
        /*0160*/ 	.word	0x00001730
        /*0164*/ 	.word	0x000000ff
        /*0168*/ 	.word	0x00000000
        /*016c*/ 	.short	0x010a
        /*016e*/ 	.byte	0x07
	.zero		1


	//   ....[15]....
        /*0170*/ 	.word	0x00001770
        /*0174*/ 	.word	0x000000ff
        /*0178*/ 	.word	0x00000000
        /*017c*/ 	.short	0x010a
        /*017e*/ 	.byte	0x07
	.zero		1


	//   ....[16]....
        /*0180*/ 	.word	0x00001b50
        /*0184*/ 	.word	0x000000ff
        /*0188*/ 	.word	0x00000000
        /*018c*/ 	.short	0x0101
        /*018e*/ 	.byte	0x07
	.zero		1


	//   ....[17]....
        /*0190*/ 	.word	0x00001d50
        /*0194*/ 	.word	0x000000ff
        /*0198*/ 	.word	0x00000000
        /*019c*/ 	.short	0x0101
        /*019e*/ 	.byte	0x06
	.zero		1


	//   ....[18]....
        /*01a0*/ 	.word	0x00007e80
        /*01a4*/ 	.word	0x0000000e
        /*01a8*/ 	.word	0x00000028
        /*01ac*/ 	.short	0x010a
        /*01ae*/ 	.byte	0x3f
	.zero		1


	//   ....[19]....
        /*01b0*/ 	.word	0x00008320
        /*01b4*/ 	.word	0x00000006
        /*01b8*/ 	.word	0x00000068
        /*01bc*/ 	.short	0x0101
        /*01be*/ 	.byte	0x3f
	.zero		1


	//   ....[20]....
        /*01c0*/ 	.word	0x00008a50
        /*01c4*/ 	.word	0x00000007
        /*01c8*/ 	.word	0x00000000
        /*01cc*/ 	.short	0x010a
        /*01ce*/ 	.byte	0x3f
	.zero		1


	//   ....[21]....
        /*01d0*/ 	.word	0x00008ad0
        /*01d4*/ 	.word	0x00000009
        /*01d8*/ 	.word	0x00000000
        /*01dc*/ 	.short	0x010a
        /*01de*/ 	.byte	0x3f
	.zero		1


	//   ....[22]....
        /*01e0*/ 	.word	0x00008b60
        /*01e4*/ 	.word	0x00000006
        /*01e8*/ 	.word	0x00000000
        /*01ec*/ 	.short	0x010a
        /*01ee*/ 	.byte	0x3f
	.zero		1


	//   ....[23]....
        /*01f0*/ 	.word	0x00008bf0
        /*01f4*/ 	.word	0x00000009
        /*01f8*/ 	.word	0x00000000
        /*01fc*/ 	.short	0x010a
        /*01fe*/ 	.byte	0x3f
	.zero		1


	//   ....[24]....
        /*0200*/ 	.word	0x00008c80
        /*0204*/ 	.word	0x00000003
        /*0208*/ 	.word	0x00000000
        /*020c*/ 	.short	0x010a
        /*020e*/ 	.byte	0x3f
	.zero		1


	//   ....[25]....
        /*0210*/ 	.word	0x00008ce0
        /*0214*/ 	.word	0x00000003
        /*0218*/ 	.word	0x00000000
        /*021c*/ 	.short	0x010a
        /*021e*/ 	.byte	0x3f
	.zero		1


	//   ....[26]....
        /*0220*/ 	.word	0x00008d40
        /*0224*/ 	.word	0x00000004
        /*0228*/ 	.word	0x00000000
        /*022c*/ 	.short	0x010a
        /*022e*/ 	.byte	0x3f
	.zero		1


	//   ....[27]....
        /*0230*/ 	.word	0x00008e10
        /*0234*/ 	.word	0x0000000e
        /*0238*/ 	.word	0x00000028
        /*023c*/ 	.short	0x010a
        /*023e*/ 	.byte	0x3f
	.zero		1


	//   ....[28]....
        /*0240*/ 	.word	0x00008ee0
        /*0244*/ 	.word	0x00000007
        /*0248*/ 	.word	0x00000000
        /*024c*/ 	.short	0x010a
        /*024e*/ 	.byte	0x3f
	.zero		1


	//   ....[29]....
        /*0250*/ 	.word	0x00008f30
        /*0254*/ 	.word	0x00000009
        /*0258*/ 	.word	0x00000000
        /*025c*/ 	.short	0x010a
        /*025e*/ 	.byte	0x3f
	.zero		1


	//   ....[30]....
        /*0260*/ 	.word	0x00008f80
        /*0264*/ 	.word	0x00000006
        /*0268*/ 	.word	0x00000000
        /*026c*/ 	.short	0x010a
        /*026e*/ 	.byte	0x3f
	.zero		1


	//   ....[31]....
        /*0270*/ 	.word	0x00008fd0
        /*0274*/ 	.word	0x00000009
        /*0278*/ 	.word	0x00000000
        /*027c*/ 	.short	0x010a
        /*027e*/ 	.byte	0x3f
	.zero		1


	//----- nvinfo : EIATTR_NUM_MBARRIERS
	.align		4
.L_35:
        /*0280*/ 	.byte	0x03, 0x38
        /*0282*/ 	.short	0x000c


	//----- nvinfo : EIATTR_EXIT_INSTR_OFFSETS
	.align		4
        /*0284*/ 	.byte	0x04, 0x1c
        /*0286*/ 	.short	(.L_37 - .L_36)


	//   ....[0]....
.L_36:
        /*0288*/ 	.word	0x00000610


	//   ....[1]....
        /*028c*/ 	.word	0x00000ed0


	//   ....[2]....
        /*0290*/ 	.word	0x000074b0


	//   ....[3]....
        /*0294*/ 	.word	0x00007ae0


	//   ....[4]....
        /*0298*/ 	.word	0x00008cd0


	//----- nvinfo : EIATTR_MAX_THREADS
	.align		4
.L_37:
        /*029c*/ 	.byte	0x04, 0x05
        /*029e*/ 	.short	(.L_39 - .L_38)
.L_38:
        /*02a0*/ 	.word	0x00000180
        /*02a4*/ 	.word	0x00000001
        /*02a8*/ 	.word	0x00000001


	//----- nvinfo : EIATTR_CRS_STACK_SIZE
	.align		4
.L_39:
        /*02ac*/ 	.byte	0x04, 0x1e
        /*02ae*/ 	.short	(.L_41 - .L_40)
.L_40:
        /*02b0*/ 	.word	0x00000000


	//----- nvinfo : EIATTR_CBANK_PARAM_SIZE
	.align		4
.L_41:
        /*02b4*/ 	.byte	0x03, 0x19
        /*02b6*/ 	.short	0x0470


	//----- nvinfo : EIATTR_PARAM_CBANK
	.align		4
        /*02b8*/ 	.byte	0x04, 0x0a
        /*02ba*/ 	.short	(.L_43 - .L_42)
	.align		4
.L_42:
        /*02bc*/ 	.word	index@(.nv.constant0._ZN7cutlass13device_kernelINS_4gemm6kernel13GemmUniversalIN4cute5tupleIJiiiiEEENS1_10collective13CollectiveMmaINS1_34MainloopSm90TmaGmmaWarpSpecializedILi5ENS5_IJNS4_1CILi1EEESB_SB_EEENS1_35KernelTmaWarpSpecializedCooperativeEEENS5_IJNSA_ILi256EEENSA_ILi64EEESG_EEENS_6half_tENS5_IJSB_llEEESI_NS5_IJlSB_lEEENS4_8TiledMMAINS4_8MMA_AtomIJNS4_4SM904GMMA25MMA_64x64x16_F32F16F16_SSILNSO_5MajorE1ELSQ_0ELNSO_7ScaleInE1ELSR_1EEEEEENS4_6LayoutINS5_IJNSA_ILi2EEESB_SB_EEENS5_IJSB_NSA_ILi0EEESX_EEEEENS5_IJNS4_10UnderscoreES10_S10_EEEEENS4_13SM90_TMA_LOADENS4_14ComposedLayoutINS4_7SwizzleILi3ELi4ELi3EEENS4_18smem_ptr_flag_bitsILi16EEENSU_INS5_IJSG_NSA_ILi8EEEEEENS5_IJSB_SG_EEEEEEEvNS4_8identityES13_NS14_IS16_S18_NSU_INS5_IJS19_SG_EEENS5_IJSG_SB_EEEEEEEvS1E_EENS_8epilogue10collective6detail29Sm90TmaWarpSpecializedAdapterINS1L_15DefaultEpilogueISI_SK_SK_NS1K_6thread17LinearCombinationISI_Li1EffLNS1P_9ScaleType4KindE0ELNS_15FloatRoundStyleE2ESI_EENS1_15EpilogueDefaultEEEEEvvEEEEvNT_6ParamsE)
        /*02c0*/ 	.short	0x0210
        /*02c2*/ 	.short	0x0470


	//----- nvinfo : EIATTR_SW_WAR
	.align		4
.L_43:
        /*02c4*/ 	.byte	0x04, 0x36
        /*02c6*/ 	.short	(.L_45 - .L_44)
.L_44:
        /*02c8*/ 	.word	0x00000008
.L_45:


//--------------------- .nv.callgraph             --------------------------
	.section	.nv.callgraph,"",@"SHT_CUDA_CALLGRAPH"
	.align	4
	.sectionentsize	8
	.align		4
        /*0000*/ 	.word	0x00000000
	.align		4
        /*0004*/ 	.word	0xffffffff
	.align		4
        /*0008*/ 	.word	index@(_ZN7cutlass13device_kernelINS_4gemm6kernel13GemmUniversalIN4cute5tupleIJiiiiEEENS1_10collective13CollectiveMmaINS1_34MainloopSm90TmaGmmaWarpSpecializedILi5ENS5_IJNS4_1CILi1EEESB_SB_EEENS1_35KernelTmaWarpSpecializedCooperativeEEENS5_IJNSA_ILi256EEENSA_ILi64EEESG_EEENS_6half_tENS5_IJSB_llEEESI_NS5_IJlSB_lEEENS4_8TiledMMAINS4_8MMA_AtomIJNS4_4SM904GMMA25MMA_64x64x16_F32F16F16_SSILNSO_5MajorE1ELSQ_0ELNSO_7ScaleInE1ELSR_1EEEEEENS4_6LayoutINS5_IJNSA_ILi2EEESB_SB_EEENS5_IJSB_NSA_ILi0EEESX_EEEEENS5_IJNS4_10UnderscoreES10_S10_EEEEENS4_13SM90_TMA_LOADENS4_14ComposedLayoutINS4_7SwizzleILi3ELi4ELi3EEENS4_18smem_ptr_flag_bitsILi16EEENSU_INS5_IJSG_NSA_ILi8EEEEEENS5_IJSB_SG_EEEEEEEvNS4_8identityES13_NS14_IS16_S18_NSU_INS5_IJS19_SG_EEENS5_IJSG_SB_EEEEEEEvS1E_EENS_8epilogue10collective6detail29Sm90TmaWarpSpecializedAdapterINS1L_15DefaultEpilogueISI_SK_SK_NS1K_6thread17LinearCombinationISI_Li1EffLNS1P_9ScaleType4KindE0ELNS_15FloatRoundStyleE2ESI_EENS1_15EpilogueDefaultEEEEEvvEEEEvNT_6ParamsE)
	.align		4
        /*000c*/ 	.word	index@(__assertfail)
	.align		4
        /*0010*/ 	.word	0x00000000
	.align		4
        /*0014*/ 	.word	0xfffffffe
	.align		4
        /*0018*/ 	.word	0x00000000
	.align		4
        /*001c*/ 	.word	0xfffffffd
	.align		4
        /*0020*/ 	.word	0x00000000
	.align		4
        /*0024*/ 	.word	0xfffffffc


//--------------------- .nv.constant4             --------------------------
	.section	.nv.constant4,"a",@progbits
	.align	8
	.align		8
.nv.constant4:
        /*0000*/ 	.dword	__assertfail
	.align		8
        /*0008*/ 	.dword	__unnamed_1
	.align		8
        /*0010*/ 	.dword	_ZN39_INTERNAL_52f33cf4_4_k_cu_ce3e30d7_30834cuda3std3__45__cpo5beginE
	.align		8
        /*0018*/ 	.dword	_ZN39_INTERNAL_52f33cf4_4_k_cu_ce3e30d7_30834cuda3std3__45__cpo3endE
	.align		8
        /*0020*/ 	.dword	_ZN39_INTERNAL_52f33cf4_4_k_cu_ce3e30d7_30834cuda3std3__45__cpo6cbeginE
	.align		8
        /*0028*/ 	.dword	_ZN39_INTERNAL_52f33cf4_4_k_cu_ce3e30d7_30834cuda3std3__45__cpo4cendE
	.align		8
        /*0030*/ 	.dword	_ZN39_INTERNAL_52f33cf4_4_k_cu_ce3e30d7_30834cuda3std3__441_GLOBAL__N__52f33cf4_4_k_cu_ce3e30d7_30836ignoreE
	.align		8
        /*0038*/ 	.dword	_ZN39_INTERNAL_52f33cf4_4_k_cu_ce3e30d7_30834cuda3std3__419piecewise_constructE
	.align		8
        /*0040*/ 	.dword	_ZN39_INTERNAL_52f33cf4_4_k_cu_ce3e30d7_30834cuda3std3__48in_placeE
	.align		8
        /*0048*/ 	.dword	_ZN39_INTERNAL_52f33cf4_4_k_cu_ce3e30d7_30834cuda3std6ranges3__45__cpo4swapE
	.align		8
        /*0050*/ 	.dword	_ZN39_INTERNAL_52f33cf4_4_k_cu_ce3e30d7_30834cuda3std6ranges3__45__cpo9iter_moveE
	.align		8
        /*0058*/ 	.dword	_ZN39_INTERNAL_52f33cf4_4_k_cu_ce3e30d7_30834cute7productE
	.align		8
        /*0060*/ 	.dword	_ZN39_INTERNAL_52f33cf4_4_k_cu_ce3e30d7_30834cute1_E
	.align		8
        /*0068*/ 	.dword	$str$22
	.align		8
        /*0070*/ 	.dword	$str$23


//--------------------- .text._ZN7cutlass13device_kernelINS_4gemm6kernel13GemmUniversalIN4cute5tupleIJiiiiEEENS1_10collective13CollectiveMmaINS1_34MainloopSm90TmaGmmaWarpSpecializedILi5ENS5_IJNS4_1CILi1EEESB_SB_EEENS1_35KernelTmaWarpSpecializedCooperativeEEENS5_IJNSA_ILi256EEENSA_ILi64EEESG_EEENS_6half_tENS5_IJSB_llEEESI_NS5_IJlSB_lEEENS4_8TiledMMAINS4_8MMA_AtomIJNS4_4SM904GMMA25MMA_64x64x16_F32F16F16_SSILNSO_5MajorE1ELSQ_0ELNSO_7ScaleInE1ELSR_1EEEEEENS4_6LayoutINS5_IJNSA_ILi2EEESB_SB_EEENS5_IJSB_NSA_ILi0EEESX_EEEEENS5_IJNS4_10UnderscoreES10_S10_EEEEENS4_13SM90_TMA_LOADENS4_14ComposedLayoutINS4_7SwizzleILi3ELi4ELi3EEENS4_18smem_ptr_flag_bitsILi16EEENSU_INS5_IJSG_NSA_ILi8EEEEEENS5_IJSB_SG_EEEEEEEvNS4_8identityES13_NS14_IS16_S18_NSU_INS5_IJS19_SG_EEENS5_IJSG_SB_EEEEEEEvS1E_EENS_8epilogue10collective6detail29Sm90TmaWarpSpecializedAdapterINS1L_15DefaultEpilogueISI_SK_SK_NS1K_6thread17LinearCombinationISI_Li1EffLNS1P_9ScaleType4KindE0ELNS_15FloatRoundStyleE2ESI_EENS1_15EpilogueDefaultEEEEEvvEEEEvNT_6ParamsE --------------------------
	.section	.text._ZN7cutlass13device_kernelINS_4gemm6kernel13GemmUniversalIN4cute5tupleIJiiiiEEENS1_10collective13CollectiveMmaINS1_34MainloopSm90TmaGmmaWarpSpecializedILi5ENS5_IJNS4_1CILi1EEESB_SB_EEENS1_35KernelTmaWarpSpecializedCooperativeEEENS5_IJNSA_ILi256EEENSA_ILi64EEESG_EEENS_6half_tENS5_IJSB_llEEESI_NS5_IJlSB_lEEENS4_8TiledMMAINS4_8MMA_AtomIJNS4_4SM904GMMA25MMA_64x64x16_F32F16F16_SSILNSO_5MajorE1ELSQ_0ELNSO_7ScaleInE1ELSR_1EEEEEENS4_6LayoutINS5_IJNSA_ILi2EEESB_SB_EEENS5_IJSB_NSA_ILi0EEESX_EEEEENS5_IJNS4_10UnderscoreES10_S10_EEEEENS4_13SM90_TMA_LOADENS4_14ComposedLayoutINS4_7SwizzleILi3ELi4ELi3EEENS4_18smem_ptr_flag_bitsILi16EEENSU_INS5_IJSG_NSA_ILi8EEEEEENS5_IJSB_SG_EEEEEEEvNS4_8identityES13_NS14_IS16_S18_NSU_INS5_IJS19_SG_EEENS5_IJSG_SB_EEEEEEEvS1E_EENS_8epilogue10collective6detail29Sm90TmaWarpSpecializedAdapterINS1L_15DefaultEpilogueISI_SK_SK_NS1K_6thread17LinearCombinationISI_Li1EffLNS1P_9ScaleType4KindE0ELNS_15FloatRoundStyleE2ESI_EENS1_15EpilogueDefaultEEEEEvvEEEEvNT_6ParamsE,"ax",@progbits
	.align	128
.text._ZN7cutlass13device_kernelINS_4gemm6kernel13GemmUniversalIN4cute5tupleIJiiiiEEENS1_10collective13CollectiveMmaINS1_34MainloopSm90TmaGmmaWarpSpecializedILi5ENS5_IJNS4_1CILi1EEESB_SB_EEENS1_35KernelTmaWarpSpecializedCooperativeEEENS5_IJNSA_ILi256EEENSA_ILi64EEESG_EEENS_6half_tENS5_IJSB_llEEESI_NS5_IJlSB_lEEENS4_8TiledMMAINS4_8MMA_AtomIJNS4_4SM904GMMA25MMA_64x64x16_F32F16F16_SSILNSO_5MajorE1ELSQ_0ELNSO_7ScaleInE1ELSR_1EEEEEENS4_6LayoutINS5_IJNSA_ILi2EEESB_SB_EEENS5_IJSB_NSA_ILi0EEESX_EEEEENS5_IJNS4_10UnderscoreES10_S10_EEEEENS4_13SM90_TMA_LOADENS4_14ComposedLayoutINS4_7SwizzleILi3ELi4ELi3EEENS4_18smem_ptr_flag_bitsILi16EEENSU_INS5_IJSG_NSA_ILi8EEEEEENS5_IJSB_SG_EEEEEEEvNS4_8identityES13_NS14_IS16_S18_NSU_INS5_IJS19_SG_EEENS5_IJSG_SB_EEEEEEEvS1E_EENS_8epilogue10collective6detail29Sm90TmaWarpSpecializedAdapterINS1L_15DefaultEpilogueISI_SK_SK_NS1K_6thread17LinearCombinationISI_Li1EffLNS1P_9ScaleType4KindE0ELNS_15FloatRoundStyleE2ESI_EENS1_15EpilogueDefaultEEEEEvvEEEEvNT_6ParamsE:
        .type           _ZN7cutlass13device_kernelINS_4gemm6kernel13GemmUniversalIN4cute5tupleIJiiiiEEENS1_10collective13CollectiveMmaINS1_34MainloopSm90TmaGmmaWarpSpecializedILi5ENS5_IJNS4_1CILi1EEESB_SB_EEENS1_35KernelTmaWarpSpecializedCooperativeEEENS5_IJNSA_ILi256EEENSA_ILi64EEESG_EEENS_6half_tENS5_IJSB_llEEESI_NS5_IJlSB_lEEENS4_8TiledMMAINS4_8MMA_AtomIJNS4_4SM904GMMA25MMA_64x64x16_F32F16F16_SSILNSO_5MajorE1ELSQ_0ELNSO_7ScaleInE1ELSR_1EEEEEENS4_6LayoutINS5_IJNSA_ILi2EEESB_SB_EEENS5_IJSB_NSA_ILi0EEESX_EEEEENS5_IJNS4_10UnderscoreES10_S10_EEEEENS4_13SM90_TMA_LOADENS4_14ComposedLayoutINS4_7SwizzleILi3ELi4ELi3EEENS4_18smem_ptr_flag_bitsILi16EEENSU_INS5_IJSG_NSA_ILi8EEEEEENS5_IJSB_SG_EEEEEEEvNS4_8identityES13_NS14_IS16_S18_NSU_INS5_IJS19_SG_EEENS5_IJSG_SB_EEEEEEEvS1E_EENS_8epilogue10collective6detail29Sm90TmaWarpSpecializedAdapterINS1L_15DefaultEpilogueISI_SK_SK_NS1K_6thread17LinearCombinationISI_Li1EffLNS1P_9ScaleType4KindE0ELNS_15FloatRoundStyleE2ESI_EENS1_15EpilogueDefaultEEEEEvvEEEEvNT_6ParamsE,@function
        .size           _ZN7cutlass13device_kernelINS_4gemm6kernel13GemmUniversalIN4cute5tupleIJiiiiEEENS1_10collective13CollectiveMmaINS1_34MainloopSm90TmaGmmaWarpSpecializedILi5ENS5_IJNS4_1CILi1EEESB_SB_EEENS1_35KernelTmaWarpSpecializedCooperativeEEENS5_IJNSA_ILi256EEENSA_ILi64EEESG_EEENS_6half_tENS5_IJSB_llEEESI_NS5_IJlSB_lEEENS4_8TiledMMAINS4_8MMA_AtomIJNS4_4SM904GMMA25MMA_64x64x16_F32F16F16_SSILNSO_5MajorE1ELSQ_0ELNSO_7ScaleInE1ELSR_1EEEEEENS4_6LayoutINS5_IJNSA_ILi2EEESB_SB_EEENS5_IJSB_NSA_ILi0EEESX_EEEEENS5_IJNS4_10UnderscoreES10_S10_EEEEENS4_13SM90_TMA_LOADENS4_14ComposedLayoutINS4_7SwizzleILi3ELi4ELi3EEENS4_18smem_ptr_flag_bitsILi16EEENSU_INS5_IJSG_NSA_ILi8EEEEEENS5_IJSB_SG_EEEEEEEvNS4_8identityES13_NS14_IS16_S18_NSU_INS5_IJS19_SG_EEENS5_IJSG_SB_EEEEEEEvS1E_EENS_8epilogue10collective6detail29Sm90TmaWarpSpecializedAdapterINS1L_15DefaultEpilogueISI_SK_SK_NS1K_6thread17LinearCombinationISI_Li1EffLNS1P_9ScaleType4KindE0ELNS_15FloatRoundStyleE2ESI_EENS1_15EpilogueDefaultEEEEEvvEEEEvNT_6ParamsE,(.L_x_194 - _ZN7cutlass13device_kernelINS_4gemm6kernel13GemmUniversalIN4cute5tupleIJiiiiEEENS1_10collective13CollectiveMmaINS1_34MainloopSm90TmaGmmaWarpSpecializedILi5ENS5_IJNS4_1CILi1EEESB_SB_EEENS1_35KernelTmaWarpSpecializedCooperativeEEENS5_IJNSA_ILi256EEENSA_ILi64EEESG_EEENS_6half_tENS5_IJSB_llEEESI_NS5_IJlSB_lEEENS4_8TiledMMAINS4_8MMA_AtomIJNS4_4SM904GMMA25MMA_64x64x16_F32F16F16_SSILNSO_5MajorE1ELSQ_0ELNSO_7ScaleInE1ELSR_1EEEEEENS4_6LayoutINS5_IJNSA_ILi2EEESB_SB_EEENS5_IJSB_NSA_ILi0EEESX_EEEEENS5_IJNS4_10UnderscoreES10_S10_EEEEENS4_13SM90_TMA_LOADENS4_14ComposedLayoutINS4_7SwizzleILi3ELi4ELi3EEENS4_18smem_ptr_flag_bitsILi16EEENSU_INS5_IJSG_NSA_ILi8EEEEEENS5_IJSB_SG_EEEEEEEvNS4_8identityES13_NS14_IS16_S18_NSU_INS5_IJS19_SG_EEENS5_IJSG_SB_EEEEEEEvS1E_EENS_8epilogue10collective6detail29Sm90TmaWarpSpecializedAdapterINS1L_15DefaultEpilogueISI_SK_SK_NS1K_6thread17LinearCombinationISI_Li1EffLNS1P_9ScaleType4KindE0ELNS_15FloatRoundStyleE2ESI_EENS1_15EpilogueDefaultEEEEEvvEEEEvNT_6ParamsE)
        .other          _ZN7cutlass13device_kernelINS_4gemm6kernel13GemmUniversalIN4cute5tupleIJiiiiEEENS1_10collective13CollectiveMmaINS1_34MainloopSm90TmaGmmaWarpSpecializedILi5ENS5_IJNS4_1CILi1EEESB_SB_EEENS1_35KernelTmaWarpSpecializedCooperativeEEENS5_IJNSA_ILi256EEENSA_ILi64EEESG_EEENS_6half_tENS5_IJSB_llEEESI_NS5_IJlSB_lEEENS4_8TiledMMAINS4_8MMA_AtomIJNS4_4SM904GMMA25MMA_64x64x16_F32F16F16_SSILNSO_5MajorE1ELSQ_0ELNSO_7ScaleInE1ELSR_1EEEEEENS4_6LayoutINS5_IJNSA_ILi2EEESB_SB_EEENS5_IJSB_NSA_ILi0EEESX_EEEEENS5_IJNS4_10UnderscoreES10_S10_EEEEENS4_13SM90_TMA_LOADENS4_14ComposedLayoutINS4_7SwizzleILi3ELi4ELi3EEENS4_18smem_ptr_flag_bitsILi16EEENSU_INS5_IJSG_NSA_ILi8EEEEEENS5_IJSB_SG_EEEEEEEvNS4_8identityES13_NS14_IS16_S18_NSU_INS5_IJS19_SG_EEENS5_IJSG_SB_EEEEEEEvS1E_EENS_8epilogue10collective6detail29Sm90TmaWarpSpecializedAdapterINS1L_15DefaultEpilogueISI_SK_SK_NS1K_6thread17LinearCombinationISI_Li1EffLNS1P_9ScaleType4KindE0ELNS_15FloatRoundStyleE2ESI_EENS1_15EpilogueDefaultEEEEEvvEEEEvNT_6ParamsE,@"STO_CUDA_ENTRY STV_DEFAULT"
_ZN7cutlass13device_kernelINS_4gemm6kernel13GemmUniversalIN4cute5tupleIJiiiiEEENS1_10collective13CollectiveMmaINS1_34MainloopSm90TmaGmmaWarpSpecializedILi5ENS5_IJNS4_1CILi1EEESB_SB_EEENS1_35KernelTmaWarpSpecializedCooperativeEEENS5_IJNSA_ILi256EEENSA_ILi64EEESG_EEENS_6half_tENS5_IJSB_llEEESI_NS5_IJlSB_lEEENS4_8TiledMMAINS4_8MMA_AtomIJNS4_4SM904GMMA25MMA_64x64x16_F32F16F16_SSILNSO_5MajorE1ELSQ_0ELNSO_7ScaleInE1ELSR_1EEEEEENS4_6LayoutINS5_IJNSA_ILi2EEESB_SB_EEENS5_IJSB_NSA_ILi0EEESX_EEEEENS5_IJNS4_10UnderscoreES10_S10_EEEEENS4_13SM90_TMA_LOADENS4_14ComposedLayoutINS4_7SwizzleILi3ELi4ELi3EEENS4_18smem_ptr_flag_bitsILi16EEENSU_INS5_IJSG_NSA_ILi8EEEEEENS5_IJSB_SG_EEEEEEEvNS4_8identityES13_NS14_IS16_S18_NSU_INS5_IJS19_SG_EEENS5_IJSG_SB_EEEEEEEvS1E_EENS_8epilogue10collective6detail29Sm90TmaWarpSpecializedAdapterINS1L_15DefaultEpilogueISI_SK_SK_NS1K_6thread17LinearCombinationISI_Li1EffLNS1P_9ScaleType4KindE0ELNS_15FloatRoundStyleE2ESI_EENS1_15EpilogueDefaultEEEEEvvEEEEvNT_6ParamsE:
[----:B------:R-:W0:Y:S01]  /*0000*/  LDC R1, c[0x0][0x28] ;  /* 0x00000a00ff017b82 */ /* 0x000e220000000800 */
[----:B------:R-:W1:Y:S01]  /*0010*/  S2R R18, SR_TID.X ;  /* 0x0000000000127919 */ /* 0x000e620000002100 */
[----:B------:R-:W-:Y:S01]  /*0020*/  ELECT P0, URZ, PT ;  /* 0x00000000003f782f */ /* 0x000fe20003800000 */
[----:B------:R-:W-:Y:S01]  /*0030*/  BSSY B0, `(.L_x_0) ;  /* 0x000000f000007945 */ /* 0x000fe20003800000 */
[--C-:B-1----:R-:W-:Y:S02]  /*0040*/  SHF.R.U32.HI R0, RZ, 0x5, R18.reuse ;  /* 0x00000005ff007819 */ /* 0x102fe40000011612 */
[----:B------:R-:W-:-:S03]  /*0050*/  SHF.R.U32.HI R22, RZ, 0x7, R18 ;  /* 0x00000007ff167819 */ /* 0x000fc60000011612 */
[----:B------:R-:W1:Y:S04]  /*0060*/  SHFL.IDX PT, R5, R0, RZ, 0x1f ;  /* 0x00001fff00057589 */ /* 0x000e6800000e0000 */
[----:B------:R2:W3:Y:S01]  /*0070*/  SHFL.IDX PT, R8, R22, RZ, 0x1f ;  /* 0x00001fff16087589 */ /* 0x0004e200000e0000 */
[----:B-1----:R-:W-:-:S13]  /*0080*/  ISETP.NE.OR P0, PT, R5, RZ, !P0 ;  /* 0x000000ff0500720c */ /* 0x002fda0004705670 */
[----:B0-23--:R-:W-:Y:S05]  /*0090*/  @P0 BRA `(.L_x_1) ;  /* 0x0000000000200947 */ /* 0x00dfea0003800000 */
[----:B------:R-:W-:Y:S02]  /*00a0*/  ULDC.64 UR4, c[0x0][0x198] ;  /* 0x0000660000047ab9 */ /* 0x000fe40000000a00 */
[----:B------:R-:W-:Y:S02]  /*00b0*/  UIADD3 UR6, UP0, UR4, 0xf0, URZ ;  /* 0x000000f004067890 */ /* 0x000fe4000ff1e03f */
[----:B------:R-:W-:Y:S02]  /*00c0*/  UIADD3 UR4, UP1, UR4, 0x1f0, URZ ;  /* 0x000001f004047890 */ /* 0x000fe4000ff3e03f */
[----:B------:R-:W-:Y:S02]  /*00d0*/  UIADD3.X UR7, URZ, UR5, URZ, UP0, !UPT ;  /* 0x000000053f077290 */ /* 0x000fe400087fe43f */
[----:B------:R-:W-:-:S07]  /*00e0*/  UIADD3.X UR5, URZ, UR5, URZ, UP1, !UPT ;  /* 0x000000053f057290 */ /* 0x000fce0008ffe43f */
[----:B------:R0:W-:Y:S02]  /*00f0*/  UTMACCTL.PF [UR6] ;  /* 0x00000000060079b9 */ /* 0x0001e40008040000 */
[----:B------:R0:W-:Y:S02]  /*0100*/  UTMACCTL.PF [UR4] ;  /* 0x00000000040079b9 */ /* 0x0001e40008040000 */
[----:B0-----:R-:W-:Y:S01]  /*0110*/  NOP ;  /* 0x0000000000007918 */ /* 0x001fe20000000000 */
.L_x_1:
[----:B------:R-:W-:Y:S05]  /*0120*/  BSYNC B0 ;  /* 0x0000000000007941 */ /* 0x000fea0003800000 */
.L_x_0:
[----:B------:R-:W0:Y:S02]  /*0130*/  SHFL.IDX PT, R2, R0, RZ, 0x1f ;  /* 0x00001fff00027589 */ /* 0x000e2400000e0000 */
[----:B0-----:R-:W-:-:S13]  /*0140*/  ISETP.NE.AND P0, PT, R2, RZ, PT ;  /* 0x000000ff0200720c */ /* 0x001fda0003f05270 */
[----:B------:R-:W-:Y:S05]  /*0150*/  @P0 BRA `(.L_x_2) ;  /* 0x0000000000600947 */ /* 0x000fea0003800000 */
[----:B------:R-:W0:Y:S01]  /*0160*/  S2UR UR8, SR_CgaCtaId ;  /* 0x00000000000879c3 */ /* 0x000e220000008800 */
[----:B------:R-:W-:Y:S01]  /*0170*/  UMOV UR4, 0x400 ;  /* 0x0000040000047882 */ /* 0x000fe20000000000 */
[----:B------:R-:W-:Y:S01]  /*0180*/  UMOV UR5, 0x1 ;  /* 0x0000000100057882 */ /* 0x000fe20000000000 */
[----:B------:R-:W-:Y:S01]  /*0190*/  UMOV UR6, 0x100 ;  /* 0x0000010000067882 */ /* 0x000fe20000000000 */
[----:B------:R-:W-:Y:S01]  /*01a0*/  ELECT P0, URZ, PT ;  /* 0x00000000003f782f */ /* 0x000fe20003800000 */
[----:B------:R-:W-:-:S04]  /*01b0*/  UIADD3 UR6, -UR6, 0x100000, URZ ;  /* 0x0010000006067890 */ /* 0x000fc8000fffe13f */
[----:B------:R-:W-:Y:S02]  /*01c0*/  USHF.L.U32 UR7, UR6, 0xb, URZ ;  /* 0x0000000b06077899 */ /* 0x000fe4000800063f */
[----:B------:R-:W-:Y:S02]  /*01d0*/  USHF.L.U32 UR6, UR6, 0x1, URZ ;  /* 0x0000000106067899 */ /* 0x000fe4000800063f */
[----:B0-----:R-:W-:Y:S02]  /*01e0*/  ULEA UR8, UR8, UR4, 0x18 ;  /* 0x0000000408087291 */ /* 0x001fe4000f8ec03f */
[----:B------:R-:W-:-:S04]  /*01f0*/  UIADD3 UR4, -UR5, 0x100000, URZ ;  /* 0x0010000005047890 */ /* 0x000fc8000fffe13f */
[----:B------:R-:W-:Y:S02]  /*0200*/  USHF.L.U32 UR5, UR4, 0xb, URZ ;  /* 0x0000000b04057899 */ /* 0x000fe4000800063f */
[----:B------:R-:W-:Y:S01]  /*0210*/  USHF.L.U32 UR4, UR4, 0x1, URZ ;  /* 0x0000000104047899 */ /* 0x000fe2000800063f */
[----:B------:R-:W0:Y:S11]  /*0220*/  FENCE.VIEW.ASYNC.S ;  /* 0x00000000000073c6 */ /* 0x000e360000000000 */
[----:B0-----:R0:W1:Y:S01]  /*0230*/  SYNCS.EXCH.64 URZ, [UR8], UR4 ;  /* 0x00000004083f75b2 */ /* 0x0010620008000100 */
[----:B------:R0:W2:Y:S01]  /*0240*/  SYNCS.EXCH.64 URZ, [UR8+0x28], UR6 ;  /* 0x00002806083f75b2 */ /* 0x0000a20008000100 */
[----:B------:R0:W3:Y:S01]  /*0250*/  SYNCS.EXCH.64 URZ, [UR8+0x8], UR4 ;  /* 0x00000804083f75b2 */ /* 0x0000e20008000100 */
[----:B------:R0:W4:Y:S01]  /*0260*/  SYNCS.EXCH.64 URZ, [UR8+0x30], UR6 ;  /* 0x00003006083f75b2 */ /* 0x0001220008000100 */
[----:B------:R0:W0:Y:S01]  /*0270*/  SYNCS.EXCH.64 URZ, [UR8+0x10], UR4 ;  /* 0x00001004083f75b2 */ /* 0x0000220008000100 */
[----:B------:R0:W0:Y:S01]  /*0280*/  SYNCS.EXCH.64 URZ, [UR8+0x38], UR6 ;  /* 0x00003806083f75b2 */ /* 0x0000220008000100 */
[----:B------:R0:W0:Y:S01]  /*0290*/  SYNCS.EXCH.64 URZ, [UR8+0x18], UR4 ;  /* 0x00001804083f75b2 */ /* 0x0000220008000100 */
[----:B------:R0:W0:Y:S01]  /*02a0*/  SYNCS.EXCH.64 URZ, [UR8+0x40], UR6 ;  /* 0x00004006083f75b2 */ /* 0x0000220008000100 */
[----:B------:R0:W0:Y:S01]  /*02b0*/  SYNCS.EXCH.64 URZ, [UR8+0x20], UR4 ;  /* 0x00002004083f75b2 */ /* 0x0000220008000100 */
[----:B------:R0:W0:Y:S01]  /*02c0*/  SYNCS.EXCH.64 URZ, [UR8+0x48], UR6 ;  /* 0x00004806083f75b2 */ /* 0x0000220008000100 */
[----:B------:R-:W-:Y:S01]  /*02d0*/  NOP ;  /* 0x0000000000007918 */ /* 0x000fe20000000000 */
.L_x_2:
[----:B------:R-:W5:Y:S01]  /*02e0*/  SHFL.IDX PT, R0, R0, RZ, 0x1f ;  /* 0x00001fff00007589 */ /* 0x000f6200000e0000 */
[----:B------:R-:W1:Y:S01]  /*02f0*/  LDC R2, c[0x0][0x65c] ;  /* 0x00019700ff027b82 */ /* 0x000e620000000800 */
[----:B------:R-:W-:Y:S02]  /*0300*/  ELECT P0, URZ, PT ;  /* 0x00000000003f782f */ /* 0x000fe40003800000 */
[----:B------:R-:W-:Y:S01]  /*0310*/  LOP3.LUT R6, R6, 0xfffff7ff, RZ, 0xc0, !PT ;  /* 0xfffff7ff06067812 */ /* 0x000fe200078ec0ff */
[----:B------:R-:W2:Y:S01]  /*0320*/  S2R R3, SR_CTAID.Y ;  /* 0x0000000000037919 */ /* 0x000ea20000002600 */
[----:B0-----:R-:W-:Y:S01]  /*0330*/  UMOV UR4, 0x20 ;  /* 0x0000002000047882 */ /* 0x001fe20000000000 */
[----:B------:R-:W-:Y:S01]  /*0340*/  ISETP.NE.AND P2, PT, R8, RZ, PT ;  /* 0x000000ff0800720c */ /* 0x000fe20003f45270 */
[----:B------:R-:W-:Y:S01]  /*0350*/  NOP ;  /* 0x0000000000007918 */ /* 0x000fe20000000000 */
[----:B------:R-:W0:Y:S01]  /*0360*/  S2R R4, SR_CTAID.X ;  /* 0x0000000000047919 */ /* 0x000e220000002500 */
[----:B------:R-:W-:Y:S01]  /*0370*/  NOP ;  /* 0x0000000000007918 */ /* 0x000fe20000000000 */
[----:B-----5:R-:W-:-:S02]  /*0380*/  ISETP.NE.OR P0, PT, R0, RZ, !P0 ;  /* 0x000000ff0000720c */ /* 0x020fc40004705670 */
[----:B-1----:R-:W-:-:S11]  /*0390*/  ISETP.NE.AND P3, PT, R2, 0x1, PT ;  /* 0x000000010200780c */ /* 0x002fd60003f65270 */
[----:B------:R-:W-:Y:S01]  /*03a0*/  VOTEU.ALL UP0, P0 ;  /* 0x00000000003f7886 */ /* 0x000fe20000000000 */
[----:B------:R-:W-:Y:S01]  /*03b0*/  VOTEU.ALL UP1, P0 ;  /* 0x00000000003f7886 */ /* 0x000fe20000020000 */
[----:B------:R-:W-:Y:S01]  /*03c0*/  @P3 LOP3.LUT R6, R6, 0x800, RZ, 0xfc, !PT ;  /* 0x0000080006063812 */ /* 0x000fe200078efcff */
[----:B------:R-:W0:Y:S01]  /*03d0*/  @P3 LDC R17, c[0x0][0x10] ;  /* 0x00000400ff113b82 */ /* 0x000e220000000800 */
[----:B------:R-:W-:Y:S01]  /*03e0*/  SHF.R.S32.HI R6, RZ, 0x1f, R5 ;  /* 0x0000001fff067819 */ /* 0x000fe20000011405 */
[----:B------:R-:W-:Y:S01]  /*03f0*/  @!UP0 UMOV UR6, 0x400 ;  /* 0x0000040000068882 */ /* 0x000fe20000000000 */
[----:B------:R-:W-:-:S04]  /*0400*/  @!UP0 UIADD3 UR4, -UR4, 0x100000, URZ ;  /* 0x0010000004048890 */ /* 0x000fc8000fffe13f */
[----:B------:R-:W-:Y:S02]  /*0410*/  @!UP0 USHF.L.U32 UR5, UR4, 0xb, URZ ;  /* 0x0000000b04058899 */ /* 0x000fe4000800063f */
[----:B------:R-:W-:Y:S01]  /*0420*/  @!UP0 USHF.L.U32 UR4, UR4, 0x1, URZ ;  /* 0x0000000104048899 */ /* 0x000fe2000800063f */
[----:B------:R-:W-:Y:S01]  /*0430*/  @P3 IMAD.MOV.U32 R7, RZ, RZ, RZ ;  /* 0x000000ffff073224 */ /* 0x000fe200078e00ff */
[----:B------:R-:W-:Y:S01]  /*0440*/  LEA.HI R6, R6, R5, RZ, 0x2 ;  /* 0x0000000506067211 */ /* 0x000fe200078f10ff */
[----:B------:R-:W-:Y:S01]  /*0450*/  @P3 IMAD.MOV.U32 R11, RZ, RZ, RZ ;  /* 0x000000ffff0b3224 */ /* 0x000fe200078e00ff */
[----:B------:R-:W1:Y:S02]  /*0460*/  @!UP0 S2UR UR7, SR_CgaCtaId ;  /* 0x00000000000789c3 */ /* 0x000e640000008800 */
[----:B------:R-:W-:Y:S01]  /*0470*/  LOP3.LUT R0, R6, 0xfffffffc, RZ, 0xc0, !PT ;  /* 0xfffffffc06007812 */ /* 0x000fe200078ec0ff */
[----:B--2---:R-:W-:-:S04]  /*0480*/  @P3 IMAD.MOV.U32 R6, RZ, RZ, R3 ;  /* 0x000000ffff063224 */ /* 0x004fc800078e0003 */
[----:B------:R-:W-:Y:S01]  /*0490*/  IMAD.IADD R0, R5, 0x1, -R0 ;  /* 0x0000000105007824 */ /* 0x000fe200078e0a00 */
[----:B------:R-:W2:Y:S01]  /*04a0*/  @!P3 LDC R9, c[0x0][0xc] ;  /* 0x00000300ff09bb82 */ /* 0x000ea20000000800 */
[----:B------:R-:W-:Y:S02]  /*04b0*/  IMAD.MOV.U32 R5, RZ, RZ, RZ ;  /* 0x000000ffff057224 */ /* 0x000fe400078e00ff */
[----:B0-----:R-:W-:-:S04]  /*04c0*/  @P3 IMAD.WIDE.U32 R16, R4, R17, R6 ;  /* 0x0000001104103225 */ /* 0x001fc800078e0006 */
[----:B------:R-:W-:Y:S01]  /*04d0*/  @P3 IMAD.IADD R17, R17, 0x1, R11 ;  /* 0x0000000111113824 */ /* 0x000fe200078e020b */
[----:B-1----:R-:W-:Y:S01]  /*04e0*/  @!UP0 ULEA UR6, UR7, UR6, 0x18 ;  /* 0x0000000607068291 */ /* 0x002fe2000f8ec03f */
[----:B------:R-:W-:Y:S01]  /*04f0*/  VOTEU.ALL UP0, P0 ;  /* 0x00000000003f7886 */ /* 0x000fe20000000000 */
[----:B------:R-:W-:-:S04]  /*0500*/  ISETP.NE.AND P0, PT, R0, 0x3, PT ;  /* 0x000000030000780c */ /* 0x000fc80003f05270 */
[----:B------:R-:W-:Y:S01]  /*0510*/  ISETP.EQ.OR P0, PT, R0, RZ, !P0 ;  /* 0x000000ff0000720c */ /* 0x000fe20004702670 */
[----:B--2---:R-:W-:-:S03]  /*0520*/  @!P3 IMAD.WIDE.U32 R6, R9, R3, R4 ;  /* 0x000000030906b225 */ /* 0x004fc600078e0004 */
[C---:B------:R-:W-:Y:S01]  /*0530*/  ISETP.EQ.AND P0, PT, R8.reuse, RZ, P0 ;  /* 0x000000ff0800720c */ /* 0x040fe20000702270 */
[----:B------:R-:W-:Y:S01]  /*0540*/  VIADD R8, R8, 0xffffffff ;  /* 0xffffffff08087836 */ /* 0x000fe20000000000 */
[----:B------:R-:W0:Y:S02]  /*0550*/  FENCE.VIEW.ASYNC.S ;  /* 0x00000000000073c6 */ /* 0x000e240000000000 */
[----:B0-----:R0:W3:Y:S01]  /*0560*/  @!UP0 SYNCS.EXCH.64 URZ, [UR6+0x60], UR4 ;  /* 0x00006004063f85b2 */ /* 0x0010e20008000100 */
[----:B------:R-:W-:Y:S01]  /*0570*/  @!P3 IMAD.MOV.U32 R16, RZ, RZ, R6 ;  /* 0x000000ffff10b224 */ /* 0x000fe200078e0006 */
[----:B------:R-:W-:Y:S01]  /*0580*/  SEL R19, RZ, 0x1, !P0 ;  /* 0x00000001ff137807 */ /* 0x000fe20004000000 */
[----:B------:R-:W-:Y:S01]  /*0590*/  @!P3 IMAD.MOV.U32 R17, RZ, RZ, R7 ;  /* 0x000000ffff11b224 */ /* 0x000fe200078e0007 */
[----:B------:R-:W-:-:S04]  /*05a0*/  ISETP.GE.U32.AND P1, PT, R8, 0x2, PT ;  /* 0x000000020800780c */ /* 0x000fc80003f26070 */
[----:B------:R-:W-:Y:S01]  /*05b0*/  SEL R19, R19, 0x2, P1 ;  /* 0x0000000213137807 */ /* 0x000fe20000800000 */
[----:B------:R0:W3:Y:S01]  /*05c0*/  @!UP1 SYNCS.EXCH.64 URZ, [UR6+0x68], UR4 ;  /* 0x00006804063f95b2 */ /* 0x0000e20008000100 */
[----:B------:R-:W-:Y:S01]  /*05d0*/  NOP ;  /* 0x0000000000007918 */ /* 0x000fe20000000000 */
[----:B---34-:R-:W-:Y:S06]  /*05e0*/  BAR.SYNC.DEFER_BLOCKING 0x0 ;  /* 0x0000000000007b1d */ /* 0x018fec0000010000 */
[----:B------:R-:W-:Y:S05]  /*05f0*/  @!P2 BRA `(.L_x_3) ;  /* 0x0000006c00b0a947 */ /* 0x000fea0003800000 */
[----:B------:R-:W-:-:S13]  /*0600*/  ISETP.GT.U32.AND P0, PT, R8, 0x1, PT ;  /* 0x000000010800780c */ /* 0x000fda0003f04070 */
[----:B0-----:R-:W-:Y:S05]  /*0610*/  @P0 EXIT ;  /* 0x000000000000094d */ /* 0x001fea0003800000 */
[----:B------:R-:W-:Y:S01]  /*0620*/  ULDC.64 UR4, c[0x0][0x650] ;  /* 0x0001940000047ab9 */ /* 0x000fe20000000a00 */
[----:B------:R-:W-:Y:S01]  /*0630*/  PRMT R0, RZ, 0x7610, R0 ;  /* 0x00007610ff007816 */ /* 0x000fe20000000000 */
[----:B------:R-:W-:Y:S01]  /*0640*/  IMAD.MOV.U32 R94, RZ, RZ, -0x1 ;  /* 0xffffffffff5e7424 */ /* 0x000fe200078e00ff */
[----:B------:R-:W-:Y:S01]  /*0650*/  ISETP.GE.U32.AND P0, PT, R16, UR4, PT ;  /* 0x0000000410007c0c */ /* 0x000fe2000bf06070 */
[----:B------:R-:W-:Y:S02]  /*0660*/  IMAD.MOV.U32 R90, RZ, RZ, -0x1 ;  /* 0xffffffffff5a7424 */ /* 0x000fe400078e00ff */
[----:B------:R-:W-:Y:S01]  /*0670*/  IMAD.MOV.U32 R23, RZ, RZ, -0x1 ;  /* 0xffffffffff177424 */ /* 0x000fe200078e00ff */
[----:B------:R-:W-:-:S13]  /*0680*/  ISETP.GE.U32.AND.EX P0, PT, R17, UR5, PT, P0 ;  /* 0x0000000511007c0c */ /* 0x000fda000bf06100 */
[----:B------:R-:W-:Y:S05]  /*0690*/  @P0 BRA `(.L_x_4) ;  /* 0x0000000400540947 */ /* 0x000fea0003800000 */
[----:B------:R-:W0:Y:S01]  /*06a0*/  LDC.64 R14, c[0x0][0x628] ;  /* 0x00018a00ff0e7b82 */ /* 0x000e220000000a00 */
[----:B------:R-:W-:Y:S02]  /*06b0*/  IMAD.MOV.U32 R6, RZ, RZ, R16 ;  /* 0x000000ffff067224 */ /* 0x000fe400078e0010 */
[----:B------:R-:W-:-:S05]  /*06c0*/  IMAD.MOV.U32 R7, RZ, RZ, R17 ;  /* 0x000000ffff077224 */ /* 0x000fca00078e0011 */
[----:B------:R-:W1:Y:S08]  /*06d0*/  LDC R0, c[0x0][0x630] ;  /* 0x00018c00ff007b82 */ /* 0x000e700000000800 */
[----:B------:R-:W2:Y:S01]  /*06e0*/  LDC.64 R20, c[0x0][0x620] ;  /* 0x00018800ff147b82 */ /* 0x000ea20000000a00 */
[----:B0-----:R-:W-:-:S04]  /*06f0*/  ISETP.NE.U32.AND P0, PT, R14, RZ, PT ;  /* 0x000000ff0e00720c */ /* 0x001fc80003f05070 */
[----:B------:R-:W-:-:S13]  /*0700*/  ISETP.NE.AND.EX P0, PT, R15, RZ, PT, P0 ;  /* 0x000000ff0f00720c */ /* 0x000fda0003f05300 */
[----:B-12---:R-:W-:Y:S05]  /*0710*/  @!P0 BRA `(.L_x_5) ;  /* 0x0000000000288947 */ /* 0x006fea0003800000 */
[----:B------:R-:W0:Y:S02]  /*0720*/  LDC R11, c[0x0][0x634] ;  /* 0x00018d00ff0b7b82 */ /* 0x000e240000000800 */
[----:B0-----:R-:W-:-:S05]  /*0730*/  IADD3 R11, P0, R16, R11, RZ ;  /* 0x0000000b100b7210 */ /* 0x001fca0007f1e0ff */
[----:B------:R-:W-:-:S04]  /*0740*/  IMAD.X R13, RZ, RZ, R17, P0 ;  /* 0x000000ffff0d7224 */ /* 0x000fc800000e0611 */
[----:B------:R-:W-:-:S04]  /*0750*/  IMAD.WIDE.U32 R6, R13, R14, RZ ;  /* 0x0000000e0d067225 */ /* 0x000fc800078e00ff */
[----:B------:R-:W-:-:S04]  /*0760*/  IMAD.WIDE.U32 R8, P0, R11, R15, R6 ;  /* 0x0000000f0b087225 */ /* 0x000fc80007800006 */
[----:B------:R-:W-:-:S04]  /*0770*/  IMAD.WIDE.U32 R6, R11, R14, RZ ;  /* 0x0000000e0b067225 */ /* 0x000fc800078e00ff */
[----:B------:R-:W-:Y:S01]  /*0780*/  IMAD.X R11, RZ, RZ, RZ, P0 ;  /* 0x000000ffff0b7224 */ /* 0x000fe200000e06ff */
[----:B------:R-:W-:Y:S01]  /*0790*/  IADD3 RZ, P0, R7, R8, RZ ;  /* 0x0000000807ff7210 */ /* 0x000fe20007f1e0ff */
[----:B------:R-:W-:-:S04]  /*07a0*/  IMAD.MOV.U32 R10, RZ, RZ, R9 ;  /* 0x000000ffff0a7224 */ /* 0x000fc800078e0009 */
[----:B------:R-:W-:-:S08]  /*07b0*/  IMAD.WIDE.U32.X R6, R13, R15, R10, P0 ;  /* 0x0000000f0d067225 */ /* 0x000fd000000e040a */
.L_x_5:
[-CC-:B------:R-:W-:Y:S01]  /*07c0*/  SHF.R.U64 R23, R6, R0.reuse, R7.reuse ;  /* 0x0000000006177219 */ /* 0x180fe20000001207 */
[----:B------:R-:W0:Y:S01]  /*07d0*/  LDC R10, c[0x0][0x618] ;  /* 0x00018600ff0a7b82 */ /* 0x000e220000000800 */
[----:B------:R-:W-:Y:S01]  /*07e0*/  SHF.R.U32.HI R5, RZ, R0, R7 ;  /* 0x00000000ff057219 */ /* 0x000fe20000011607 */
[----:B------:R-:W-:Y:S01]  /*07f0*/  ULDC UR4, c[0x0][0x150] ;  /* 0x0000540000047ab9 */ /* 0x000fe20000000800 */
[----:B------:R-:W-:Y:S02]  /*0800*/  IADD3 R9, P0, RZ, -R23, RZ ;  /* 0x80000017ff097210 */ /* 0x000fe40007f1e0ff */
[----:B------:R-:W-:-:S03]  /*0810*/  I2FP.F32.U32 R0, R4 ;  /* 0x0000000400007245 */ /* 0x000fc60000201000 */
[----:B------:R-:W1:Y:S01]  /*0820*/  LDC.64 R28, c[0x0][0x640] ;  /* 0x00019000ff1c7b82 */ /* 0x000e620000000a00 */
[----:B------:R-:W-:Y:S02]  /*0830*/  IMAD.X R11, RZ, RZ, ~R5, P0 ;  /* 0x000000ffff0b7224 */ /* 0x000fe400000e0e05 */
[----:B------:R-:W-:Y:S01]  /*0840*/  FMUL R0, R0, UR4 ;  /* 0x0000000400007c20 */ /* 0x000fe20008400000 */
[----:B------:R-:W-:Y:S01]  /*0850*/  IMAD.WIDE.U32 R6, R9, R20, R16 ;  /* 0x0000001409067225 */ /* 0x000fe200078e0010 */
[----:B------:R-:W-:-:S03]  /*0860*/  ULDC UR4, c[0x0][0x154] ;  /* 0x0000550000047ab9 */ /* 0x000fc60000000800 */
[----:B------:R-:W-:Y:S01]  /*0870*/  IMAD R8, R11, R20, RZ ;  /* 0x000000140b087224 */ /* 0x000fe200078e02ff */
[----:B------:R-:W2:Y:S01]  /*0880*/  LDC R5, c[0x0][0x144] ;  /* 0x00005100ff057b82 */ /* 0x000ea20000000800 */
[----:B------:R-:W3:Y:S02]  /*0890*/  F2I.U32.TRUNC.NTZ R0, R0 ;  /* 0x0000000000007305 */ /* 0x000ee4000020f000 */
[----:B------:R-:W-:-:S04]  /*08a0*/  IMAD R9, R9, R21, R8 ;  /* 0x0000001509097224 */ /* 0x000fc800078e0208 */
[----:B------:R-:W-:Y:S01]  /*08b0*/  IMAD.IADD R7, R7, 0x1, R9 ;  /* 0x0000000107077824 */ /* 0x000fe200078e0209 */
[----:B------:R-:W4:Y:S01]  /*08c0*/  LDC R12, c[0x0][0x608] ;  /* 0x00018200ff0c7b82 */ /* 0x000f220000000800 */
[----:B------:R-:W-:-:S03]  /*08d0*/  IMAD.MOV.U32 R9, RZ, RZ, -0x1 ;  /* 0xffffffffff097424 */ /* 0x000fc600078e00ff */
[-CC-:B0-----:R-:W-:Y:S02]  /*08e0*/  SHF.R.U64 R20, R6, R10.reuse, R7.reuse ;  /* 0x0000000a06147219 */ /* 0x181fe40000001207 */
[----:B------:R-:W-:Y:S02]  /*08f0*/  I2FP.F32.U32 R6, R3 ;  /* 0x0000000300067245 */ /* 0x000fe40000201000 */
[----:B------:R-:W0:Y:S01]  /*0900*/  LDC R26, c[0x0][0x658] ;  /* 0x00019600ff1a7b82 */ /* 0x000e220000000800 */
[----:B-1----:R-:W-:Y:S01]  /*0910*/  ISETP.NE.U32.AND P0, PT, R28, RZ, PT ;  /* 0x000000ff1c00720c */ /* 0x002fe20003f05070 */
[----:B---3--:R-:W-:Y:S01]  /*0920*/  IMAD.MOV R8, RZ, RZ, -R0 ;  /* 0x000000ffff087224 */ /* 0x008fe200078e0a00 */
[----:B------:R-:W-:Y:S01]  /*0930*/  SHF.R.U32.HI R7, RZ, R10, R7 ;  /* 0x0000000aff077219 */ /* 0x000fe20000011607 */
[----:B------:R-:W-:Y:S01]  /*0940*/  FMUL R6, R6, UR4 ;  /* 0x0000000406067c20 */ /* 0x000fe20008400000 */
[----:B------:R-:W-:-:S03]  /*0950*/  ISETP.NE.AND.EX P0, PT, R29, RZ, PT, P0 ;  /* 0x000000ff1d00720c */ /* 0x000fc60003f05300 */
[----:B------:R-:W1:Y:S01]  /*0960*/  LDC R14, c[0x0][0x148] ;  /* 0x00005200ff0e7b82 */ /* 0x000e620000000800 */
[----:B--2---:R-:W-:-:S07]  /*0970*/  IMAD R0, R5, R8, R4 ;  /* 0x0000000805007224 */ /* 0x004fce00078e0204 */
[----:B------:R-:W2:Y:S01]  /*0980*/  LDC R24, c[0x0][0x600] ;  /* 0x00018000ff187b82 */ /* 0x000ea20000000800 */
[-CC-:B----4-:R-:W-:Y:S02]  /*0990*/  SHF.R.U64 R30, R20, R12.reuse, R7.reuse ;  /* 0x0000000c141e7219 */ /* 0x190fe40000001207 */
[----:B------:R-:W-:Y:S01]  /*09a0*/  SHF.R.U32.HI R5, RZ, R12, R7 ;  /* 0x0000000cff057219 */ /* 0x000fe20000011607 */
[----:B------:R-:W-:Y:S01]  /*09b0*/  IMAD.MOV.U32 R7, RZ, RZ, 0x1 ;  /* 0x00000001ff077424 */ /* 0x000fe200078e00ff */
[----:B------:R3:W4:Y:S03]  /*09c0*/  F2I.U32.TRUNC.NTZ R12, R6 ;  /* 0x00000006000c7305 */ /* 0x000726000020f000 */
[----:B------:R-:W1:Y:S01]  /*09d0*/  LDC R15, c[0x0][0x648] ;  /* 0x00019200ff0f7b82 */ /* 0x000e620000000800 */
[-C--:B0-----:R-:W-:Y:S02]  /*09e0*/  SHF.L.U32 R4, R9, R26.reuse, RZ ;  /* 0x0000001a09047219 */ /* 0x081fe400000006ff */
[----:B------:R-:W-:-:S02]  /*09f0*/  SHF.R.U64 R32, R30, R26, R5 ;  /* 0x0000001a1e207219 */ /* 0x000fc40000001205 */
[----:B------:R-:W-:Y:S02]  /*0a00*/  LOP3.LUT R11, RZ, R4, RZ, 0x33, !PT ;  /* 0x00000004ff0b7212 */ /* 0x000fe400078e33ff */
[-C--:B------:R-:W-:Y:S01]  /*0a10*/  SHF.R.U32.HI R5, RZ, R26.reuse, R5 ;  /* 0x0000001aff057219 */ /* 0x080fe20000011605 */
[----:B------:R-:W0:Y:S01]  /*0a20*/  LDC R21, c[0x0][0x638] ;  /* 0x00018e00ff157b82 */ /* 0x000e220000000800 */
[----:B------:R-:W-:Y:S01]  /*0a30*/  SHF.L.U32 R10, R7, R26, RZ ;  /* 0x0000001a070a7219 */ /* 0x000fe200000006ff */
[----:B------:R-:W-:-:S06]  /*0a40*/  IMAD.MOV.U32 R4, RZ, RZ, R32 ;  /* 0x000000ffff047224 */ /* 0x000fcc00078e0020 */
[----:B------:R-:W0:Y:S01]  /*0a50*/  LDC R94, c[0x0][0x610] ;  /* 0x00018400ff5e7b82 */ /* 0x000e220000000800 */
[----:B---34-:R-:W-:Y:S05]  /*0a60*/  @!P0 BRA `(.L_x_6) ;  /* 0x0000000000288947 */ /* 0x018fea0003800000 */
[----:B------:R-:W3:Y:S02]  /*0a70*/  LDC R9, c[0x0][0x64c] ;  /* 0x00019300ff097b82 */ /* 0x000ee40000000800 */
[----:B---3--:R-:W-:-:S05]  /*0a80*/  IADD3 R9, P0, R32, R9, RZ ;  /* 0x0000000920097210 */ /* 0x008fca0007f1e0ff */
        /* <DEDUP_REMOVED lines=8> */
.L_x_6:
[----:B-1----:R-:W-:Y:S01]  /*0b10*/  SHF.R.U64 R4, R4, R15, R5 ;  /* 0x0000000f04047219 */ /* 0x002fe20000001205 */
[----:B--2---:R-:W-:Y:S01]  /*0b20*/  VIADD R5, R24, 0xffffffff ;  /* 0xffffffff18057836 */ /* 0x004fe20000000000 */
[----:B------:R-:W-:Y:S01]  /*0b30*/  LOP3.LUT R11, R30, R11, RZ, 0xc0, !PT ;  /* 0x0000000b1e0b7212 */ /* 0x000fe200078ec0ff */
[----:B------:R-:W-:Y:S02]  /*0b40*/  IMAD.MOV R12, RZ, RZ, -R12 ;  /* 0x000000ffff0c7224 */ /* 0x000fe400078e0a0c */
[----:B------:R-:W-:Y:S01]  /*0b50*/  IMAD.MOV R6, RZ, RZ, -R4 ;  /* 0x000000ffff067224 */ /* 0x000fe200078e0a04 */
[----:B------:R-:W-:Y:S01]  /*0b60*/  LOP3.LUT R5, R20, R5, RZ, 0xc0, !PT ;  /* 0x0000000514057212 */ /* 0x000fe200078ec0ff */
[----:B------:R-:W-:Y:S02]  /*0b70*/  @P3 IMAD R0, R14, R12, R3 ;  /* 0x0000000c0e003224 */ /* 0x000fe400078e0203 */
[----:B------:R-:W-:Y:S02]  /*0b80*/  IMAD R11, R10, R4, R11 ;  /* 0x000000040a0b7224 */ /* 0x000fe400078e020b */
[----:B0-----:R-:W-:-:S02]  /*0b90*/  IMAD R3, R6, R21, R32 ;  /* 0x0000001506037224 */ /* 0x001fc400078e0220 */
[----:B------:R-:W-:Y:S02]  /*0ba0*/  IMAD R94, R11, R94, R0 ;  /* 0x0000005e0b5e7224 */ /* 0x000fe400078e0200 */
[----:B------:R-:W-:Y:S02]  /*0bb0*/  IMAD R3, R3, R24, R5 ;  /* 0x0000001803037224 */ /* 0x000fe400078e0205 */
[----:B------:R-:W-:-:S03]  /*0bc0*/  IMAD.MOV.U32 R0, RZ, RZ, 0x1 ;  /* 0x00000001ff007424 */ /* 0x000fc600078e00ff */
[----:B------:R-:W-:Y:S02]  /*0bd0*/  SEL R90, R3, R94, !P3 ;  /* 0x0000005e035a7207 */ /* 0x000fe40005800000 */
[----:B------:R-:W-:-:S07]  /*0be0*/  SEL R94, R94, R3, !P3 ;  /* 0x000000035e5e7207 */ /* 0x000fce0005800000 */
.L_x_4:
[----:B------:R-:W-:-:S08]  /*0bf0*/  NOP ;  /* 0x0000000000007918 */ /* 0x000fd00000000000 */
[----:B------:R-:W0:Y:S02]  /*0c00*/  USETMAXREG.TRY_ALLOC.CTAPOOL UP0, 0xe8 ;  /* 0x000000e8000079c8 */ /* 0x000e240008000600 */
[----:B0-----:R-:W-:-:S13]  /*0c10*/  PLOP3.LUT P0, PT, PT, PT, UP0, 0x80, 0x0 ;  /* 0x000000000000781c */ /* 0x001fda0003f0f008 */
[----:B------:R-:W-:Y:S05]  /*0c20*/  @!P0 BRA `(.L_x_4) ;  /* 0xfffffffc00f08947 */ /* 0x000fea000383ffff */
[----:B------:R-:W-:Y:S01]  /*0c30*/  ULDC.64 UR4, c[0x0][0x598] ;  /* 0x0001660000047ab9 */ /* 0x000fe20000000a00 */
[----:B------:R-:W-:Y:S01]  /*0c40*/  ULDC.64 UR36, c[0x0][0x208] ;  /* 0x0000820000247ab9 */ /* 0x000fe20000000a00 */
[----:B------:R-:W-:-:S04]  /*0c50*/  ISETP.NE.U32.AND P0, PT, RZ, UR4, PT ;  /* 0x00000004ff007c0c */ /* 0x000fc8000bf05070 */
[----:B------:R-:W-:-:S13]  /*0c60*/  ISETP.NE.AND.EX P0, PT, RZ, UR5, PT, P0 ;  /* 0x00000005ff007c0c */ /* 0x000fda000bf05300 */
[----:B------:R-:W-:Y:S05]  /*0c70*/  @!P0 BRA `(.L_x_7) ;  /* 0x00000000001c8947 */ /* 0x000fea0003800000 */
[----:B------:R-:W0:Y:S02]  /*0c80*/  LDC.64 R4, c[0x0][0x598] ;  /* 0x00016600ff047b82 */ /* 0x000e240000000a00 */
[----:B0-----:R-:W2:Y:S02]  /*0c90*/  LDG.E.64 R4, desc[UR36][R4.64] ;  /* 0x0000002404047981 */ /* 0x001ea4000c1e1b00 */
[----:B--2---:R-:W-:-:S04]  /*0ca0*/  ISETP.NE.U32.AND P0, PT, R4, RZ, PT ;  /* 0x000000ff0400720c */ /* 0x004fc80003f05070 */
[----:B------:R-:W-:-:S13]  /*0cb0*/  ISETP.NE.AND.EX P0, PT, R5, RZ, PT, P0 ;  /* 0x000000ff0500720c */ /* 0x000fda0003f05300 */
[----:B------:R-:W-:Y:S05]  /*0cc0*/  @!P0 BRA `(.L_x_7) ;  /* 0x0000000000088947 */ /* 0x000fea0003800000 */
[----:B------:R0:W5:Y:S01]  /*0cd0*/  LD.E R88, desc[UR36][R4.64] ;  /* 0x0000002404587980 */ /* 0x000162000c101900 */
[----:B------:R-:W-:Y:S05]  /*0ce0*/  BRA `(.L_x_8) ;  /* 0x0000000000247947 */ /* 0x000fea0003800000 */
.L_x_7:
[----:B------:R-:W-:Y:S02]  /*0cf0*/  ULDC.64 UR4, c[0x0][0x588] ;  /* 0x0001620000047ab9 */ /* 0x000fe40000000a00 */
[----:B------:R-:W-:-:S04]  /*0d00*/  ISETP.NE.U32.AND P0, PT, RZ, UR4, PT ;  /* 0x00000004ff007c0c */ /* 0x000fc8000bf05070 */
[----:B------:R-:W-:-:S13]  /*0d10*/  ISETP.NE.AND.EX P0, PT, RZ, UR5, PT, P0 ;  /* 0x00000005ff007c0c */ /* 0x000fda000bf05300 */
[----:B------:R-:W-:Y:S05]  /*0d20*/  @!P0 BRA `(.L_x_9) ;  /* 0x00000000000c8947 */ /* 0x000fea0003800000 */
[----:B------:R-:W0:Y:S02]  /*0d30*/  LDC.64 R88, c[0x0][0x588] ;  /* 0x00016200ff587b82 */ /* 0x000e240000000a00 */
[----:B0-----:R1:W5:Y:S01]  /*0d40*/  LDG.E R88, desc[UR36][R88.64] ;  /* 0x0000002458587981 */ /* 0x001362000c1e1900 */
[----:B------:R-:W-:Y:S05]  /*0d50*/  BRA `(.L_x_8) ;  /* 0x0000000000087947 */ /* 0x000fea0003800000 */
.L_x_9:
[----:B------:R-:W-:Y:S02]  /*0d60*/  ULDC UR4, c[0x0][0x580] ;  /* 0x0001600000047ab9 */ /* 0x000fe40000000800 */
[----:B------:R-:W-:-:S07]  /*0d70*/  IMAD.U32 R88, RZ, RZ, UR4 ;  /* 0x00000004ff587e24 */ /* 0x000fce000f8e00ff */
.L_x_8:
[----:B------:R-:W-:Y:S02]  /*0d80*/  ULDC.64 UR4, c[0x0][0x5a0] ;  /* 0x0001680000047ab9 */ /* 0x000fe40000000a00 */
[----:B------:R-:W-:-:S04]  /*0d90*/  ISETP.NE.U32.AND P0, PT, RZ, UR4, PT ;  /* 0x00000004ff007c0c */ /* 0x000fc8000bf05070 */
[----:B------:R-:W-:-:S13]  /*0da0*/  ISETP.NE.AND.EX P0, PT, RZ, UR5, PT, P0 ;  /* 0x00000005ff007c0c */ /* 0x000fda000bf05300 */
[----:B------:R-:W-:Y:S05]  /*0db0*/  @!P0 BRA `(.L_x_10) ;  /* 0x00000000001c8947 */ /* 0x000fea0003800000 */
[----:B0-----:R-:W0:Y:S02]  /*0dc0*/  LDC.64 R4, c[0x0][0x5a0] ;  /* 0x00016800ff047b82 */ /* 0x001e240000000a00 */
[----:B0-----:R-:W2:Y:S02]  /*0dd0*/  LDG.E.64 R4, desc[UR36][R4.64] ;  /* 0x0000002404047981 */ /* 0x001ea4000c1e1b00 */
[----:B--2---:R-:W-:-:S04]  /*0de0*/  ISETP.NE.U32.AND P0, PT, R4, RZ, PT ;  /* 0x000000ff0400720c */ /* 0x004fc80003f05070 */
[----:B------:R-:W-:-:S13]  /*0df0*/  ISETP.NE.AND.EX P0, PT, R5, RZ, PT, P0 ;  /* 0x000000ff0500720c */ /* 0x000fda0003f05300 */
[----:B------:R-:W-:Y:S05]  /*0e00*/  @!P0 BRA `(.L_x_10) ;  /* 0x0000000000088947 */ /* 0x000fea0003800000 */
[----:B-1----:R0:W5:Y:S01]  /*0e10*/  LD.E R89, desc[UR36][R4.64] ;  /* 0x0000002404597980 */ /* 0x002162000c101900 */
[----:B------:R-:W-:Y:S05]  /*0e20*/  BRA `(.L_x_11) ;  /* 0x0000000000247947 */ /* 0x000fea0003800000 */
.L_x_10:
[----:B------:R-:W-:Y:S02]  /*0e30*/  ULDC.64 UR4, c[0x0][0x590] ;  /* 0x0001640000047ab9 */ /* 0x000fe40000000a00 */
[----:B------:R-:W-:-:S04]  /*0e40*/  ISETP.NE.U32.AND P0, PT, RZ, UR4, PT ;  /* 0x00000004ff007c0c */ /* 0x000fc8000bf05070 */
[----:B------:R-:W-:-:S13]  /*0e50*/  ISETP.NE.AND.EX P0, PT, RZ, UR5, PT, P0 ;  /* 0x00000005ff007c0c */ /* 0x000fda000bf05300 */
[----:B------:R-:W-:Y:S05]  /*0e60*/  @!P0 BRA `(.L_x_12) ;  /* 0x00000000000c8947 */ /* 0x000fea0003800000 */
[----:B0-----:R-:W1:Y:S02]  /*0e70*/  LDC.64 R4, c[0x0][0x590] ;  /* 0x00016400ff047b82 */ /* 0x001e640000000a00 */
[----:B-1----:R1:W5:Y:S01]  /*0e80*/  LDG.E R89, desc[UR36][R4.64] ;  /* 0x0000002404597981 */ /* 0x002362000c1e1900 */
[----:B------:R-:W-:Y:S05]  /*0e90*/  BRA `(.L_x_11) ;  /* 0x0000000000087947 */ /* 0x000fea0003800000 */
.L_x_12:
[----:B------:R-:W-:Y:S02]  /*0ea0*/  ULDC UR4, c[0x0][0x584] ;  /* 0x0001610000047ab9 */ /* 0x000fe40000000800 */
[----:B-1----:R-:W-:-:S07]  /*0eb0*/  IMAD.U32 R89, RZ, RZ, UR4 ;  /* 0x00000004ff597e24 */ /* 0x002fce000f8e00ff */
.L_x_11:
[----:B------:R-:W-:-:S13]  /*0ec0*/  LOP3.LUT P0, RZ, R0, 0xff, RZ, 0xc0, !PT ;  /* 0x000000ff00ff7812 */ /* 0x000fda000780c0ff */
[----:B------:R-:W-:Y:S05]  /*0ed0*/  @!P0 EXIT ;  /* 0x000000000000894d */ /* 0x000fea0003800000 */
[----:B------:R-:W-:Y:S01]  /*0ee0*/  ULDC UR4, c[0x0][0x28c] ;  /* 0x0000a30000047ab9 */ /* 0x000fe20000000800 */
[----:B------:R-:W-:Y:S01]  /*0ef0*/  LOP3.LUT R102, R19, 0x1, RZ, 0xfc, !PT ;  /* 0x0000000113667812 */ /* 0x000fe200078efcff */
[----:B------:R-:W-:Y:S01]  /*0f00*/  UIADD3 UR4, UR4, 0x3f, URZ ;  /* 0x0000003f04047890 */ /* 0x000fe2000fffe03f */
[----:B------:R-:W-:Y:S01]  /*0f10*/  UMOV UR38, URZ ;  /* 0x0000003f00267c82 */ /* 0x000fe20008000000 */
[----:B------:R-:W-:Y:S02]  /*0f20*/  UMOV UR39, URZ ;  /* 0x0000003f00277c82 */ /* 0x000fe40008000000 */
[----:B------:R-:W-:-:S04]  /*0f30*/  USHF.R.S32.HI UR5, URZ, 0x1f, UR4 ;  /* 0x0000001f3f057899 */ /* 0x000fc80008011404 */
[----:B------:R-:W-:-:S04]  /*0f40*/  ULEA.HI UR5, UR5, UR4, URZ, 0x6 ;  /* 0x0000000405057291 */ /* 0x000fc8000f8f303f */
[----:B------:R-:W-:-:S12]  /*0f50*/  USHF.R.S32.HI UR40, URZ, 0x6, UR5 ;  /* 0x000000063f287899 */ /* 0x000fd80008011405 */
.L_x_156:
[----:B------:R-:W-:Y:S01]  /*0f60*/  LOP3.LUT R0, R18, 0x80, RZ, 0xc0, !PT ;  /* 0x0000008012007812 */ /* 0x000fe200078ec0ff */
[----:B------:R-:W2:Y:S01]  /*0f70*/  S2UR UR7, SR_CgaCtaId ;  /* 0x00000000000779c3 */ /* 0x000ea20000008800 */
[----:B------:R-:W-:Y:S02]  /*0f80*/  UMOV UR6, 0x400 ;  /* 0x0000040000067882 */ /* 0x000fe40000000000 */
[----:B------:R-:W-:-:S06]  /*0f90*/  SHF.R.U32.HI R0, RZ, 0x7, R0 ;  /* 0x00000007ff007819 */ /* 0x000fcc0000011600 */
[----:B---3--:R-:W3:Y:S01]  /*0fa0*/  SHFL.IDX PT, R0, R0, RZ, 0x1f ;  /* 0x00001fff00007589 */ /* 0x008ee200000e0000 */
[----:B--2---:R-:W-:Y:S01]  /*0fb0*/  ULEA UR42, UR7, UR6, 0x18 ;  /* 0x00000006072a7291 */ /* 0x004fe2000f8ec03f */
[----:B---3--:R-:W-:-:S13]  /*0fc0*/  R2UR UR4, R0 ;  /* 0x00000000000472ca */ /* 0x008fda00000e0000 */
[----:B------:R-:W-:-:S04]  /*0fd0*/  ULEA.HI UR5, UR4, UR4, URZ, 0x1 ;  /* 0x0000000404057291 */ /* 0x000fc8000f8f083f */
[----:B------:R-:W-:-:S04]  /*0fe0*/  ULOP3.LUT UR5, UR5, 0x7fffe, URZ, 0xc0, !UPT ;  /* 0x0007fffe05057892 */ /* 0x000fc8000f8ec03f */
[----:B------:R-:W-:-:S03]  /*0ff0*/  UIADD3 UR5, UR4, -UR5, URZ ;  /* 0x8000000504057290 */ /* 0x000fc6000fffe03f */
[----:B------:R-:W-:Y:S01]  /*1000*/  ULDC UR4, c[0x0][0x28c] ;  /* 0x0000a30000047ab9 */ /* 0x000fe20000000800 */
[----:B------:R-:W-:Y:S01]  /*1010*/  ULEA UR5, UR5, UR42, 0xd ;  /* 0x0000002a05057291 */ /* 0x000fe2000f8e683f */
[----:B------:R-:W-:-:S03]  /*1020*/  ISETP.LT.AND P0, PT, RZ, UR4, PT ;  /* 0x00000004ff007c0c */ /* 0x000fc6000bf01270 */
[----:B------:R-:W-:-:S04]  /*1030*/  UIADD3 UR5, UR5, 0x100, URZ ;  /* 0x0000010005057890 */ /* 0x000fc8000fffe03f */
[----:B------:R-:W-:-:S04]  /*1040*/  USHF.R.U32.HI UR5, URZ, 0x4, UR5 ;  /* 0x000000043f057899 */ /* 0x000fc80008011605 */
[----:B------:R-:W-:Y:S02]  /*1050*/  ULOP3.LUT UR41, UR5, 0x3fff, URZ, 0xc0, !UPT ;  /* 0x00003fff05297892 */ /* 0x000fe4000f8ec03f */
[----:B01--45:R-:W-:Y:S10]  /*1060*/  @P0 BRA `(.L_x_13) ;  /* 0x0000000000400947 */ /* 0x033ff40003800000 */
[----:B------:R-:W-:Y:S01]  /*1070*/  MOV R0, 0x0 ;  /* 0x0000000000007802 */ /* 0x000fe20000000f00 */
[----:B------:R-:W-:Y:S01]  /*1080*/  ULDC.64 UR4, c[0x4][0x68] ;  /* 0x01001a0000047ab9 */ /* 0x000fe20000000a00 */
[----:B------:R-:W-:Y:S01]  /*1090*/  ULDC.64 UR6, c[0x4][0x8] ;  /* 0x0100020000067ab9 */ /* 0x000fe20000000a00 */
[----:B01----:R-:W-:Y:S01]  /*10a0*/  IMAD.U32 R4, RZ, RZ, UR4 ;  /* 0x00000004ff047e24 */ /* 0x003fe2000f8e00ff */
[----:B------:R0:W1:Y:S01]  /*10b0*/  LDC.64 R14, c[0x4][R0] ;  /* 0x01000000000e7b82 */ /* 0x0000620000000a00 */
[----:B------:R-:W-:Y:S01]  /*10c0*/  IMAD.U32 R5, RZ, RZ, UR5 ;  /* 0x00000005ff057e24 */ /* 0x000fe2000f8e00ff */
[----:B------:R-:W-:Y:S01]  /*10d0*/  ULDC.64 UR4, c[0x4][0x70] ;  /* 0x01001c0000047ab9 */ /* 0x000fe20000000a00 */
[----:B------:R-:W-:Y:S01]  /*10e0*/  IMAD.U32 R10, RZ, RZ, UR6 ;  /* 0x00000006ff0a7e24 */ /* 0x000fe2000f8e00ff */
[----:B------:R-:W-:Y:S01]  /*10f0*/  MOV R13, RZ ;  /* 0x000000ff000d7202 */ /* 0x000fe20000000f00 */
[----:B------:R-:W-:Y:S02]  /*1100*/  IMAD.U32 R6, RZ, RZ, UR4 ;  /* 0x00000004ff067e24 */ /* 0x000fe4000f8e00ff */
[----:B------:R-:W-:-:S02]  /*1110*/  IMAD.U32 R7, RZ, RZ, UR5 ;  /* 0x00000005ff077e24 */ /* 0x000fc4000f8e00ff */
[----:B------:R-:W-:Y:S02]  /*1120*/  IMAD.U32 R11, RZ, RZ, UR7 ;  /* 0x00000007ff0b7e24 */ /* 0x000fe4000f8e00ff */
[----:B------:R-:W-:Y:S02]  /*1130*/  IMAD.MOV.U32 R8, RZ, RZ, 0x1e1 ;  /* 0x000001e1ff087424 */ /* 0x000fe400078e00ff */
[----:B0-----:R-:W-:-:S07]  /*1140*/  IMAD.MOV.U32 R12, RZ, RZ, 0x1 ;  /* 0x00000001ff0c7424 */ /* 0x001fce00078e00ff */
[----:B------:R-:W-:-:S07]  /*1150*/  LEPC R20, `(.L_x_13) ;  /* 0x000000001014794e */ /* 0x000fce0000000000 */
[----:B-1---5:R-:W-:Y:S05]  /*1160*/  CALL.ABS.NOINC R14 ;  /* 0x000000000e007343 */ /* 0x022fea0003c00000 */
.L_x_13:
[----:B------:R-:W-:-:S13]  /*1170*/  ISETP.NE.AND P0, PT, R102, 0x3, PT ;  /* 0x000000036600780c */ /* 0x000fda0003f05270 */
[----:B------:R-:W-:Y:S05]  /*1180*/  @!P0 BRA `(.L_x_14) ;  /* 0x0000000000048947 */ /* 0x000fea0003800000 */
[----:B------:R-:W-:Y:S01]  /*1190*/  BPT.TRAP 0x1 ;  /* 0x000000040000795c */ /* 0x000fe20000300000 */
.L_x_14:
[----:B------:R-:W-:Y:S02]  /*11a0*/  IMAD.U32 R3, RZ, RZ, UR39 ;  /* 0x00000027ff037e24 */ /* 0x000fe4000f8e00ff */
[----:B------:R-:W-:-:S03]  /*11b0*/  IMAD.U32 R0, RZ, RZ, UR38 ;  /* 0x00000026ff007e24 */ /* 0x000fc6000f8e00ff */
[----:B------:R-:W-:Y:S02]  /*11c0*/  LEA R3, R3, UR42, 0x3 ;  /* 0x0000002a03037c11 */ /* 0x000fe4000f8e18ff */
[----:B------:R-:W-:-:S04]  /*11d0*/  SHF.L.U32 R0, R0, 0x1f, RZ ;  /* 0x0000001f00007819 */ /* 0x000fc800000006ff */
[----:B------:R2:W3:Y:S01]  /*11e0*/  SYNCS.PHASECHK.TRANS64.TRYWAIT P1, [R3+URZ], R0 ;  /* 0x00000000030075a7 */ /* 0x0004e2000802017f */
[----:B------:R-:W-:Y:S05]  /*11f0*/  @!P0 BRA `(.L_x_15) ;  /* 0x0000000000048947 */ /* 0x000fea0003800000 */
[----:B------:R-:W-:Y:S01]  /*1200*/  BPT.TRAP 0x1 ;  /* 0x000000040000795c */ /* 0x000fe20000300000 */
.L_x_15:
[----:B---3--:R-:W-:Y:S05]  /*1210*/  @P1 BRA `(.L_x_16) ;  /* 0x0000000000081947 */ /* 0x008fea0003800000 */
[----:B------:R-:W3:Y:S02]  /*1220*/  SYNCS.PHASECHK.TRANS64.TRYWAIT P1, [R3+URZ], R0 ;  /* 0x00000000030075a7 */ /* 0x000ee4000802017f */
[----:B---3--:R-:W-:Y:S05]  /*1230*/  @!P1 BRA `(.L_x_17) ;  /* 0x0000007800a89947 */ /* 0x008fea0003800000 */
.L_x_16:
[----:B------:R-:W-:-:S04]  /*1240*/  UISETP.LT.AND UP0, UPT, UR40, 0x1, UPT ;  /* 0x000000012800788c */ /* 0x000fc8000bf01270 */
[----:B------:R-:W-:-:S04]  /*1250*/  USEL UR4, UR40, 0x1, UP0 ;  /* 0x0000000128047887 */ /* 0x000fc80008000000 */
[----:B------:R-:W-:-:S06]  /*1260*/  UIADD3 UR4, UR40, -UR4, URZ ;  /* 0x8000000428047290 */ /* 0x000fcc000fffe03f */
[----:B--23--:R-:W-:Y:S01]  /*1270*/  IMAD.U32 R0, RZ, RZ, UR4 ;  /* 0x00000004ff007e24 */ /* 0x00cfe2000f8e00ff */
[----:B------:R-:W-:Y:S05]  /*1280*/  WARPSYNC.ALL ;  /* 0x0000000000007948 */ /* 0x000fea0003800000 */
[----:B------:R-:W-:Y:S01]  /*1290*/  ISETP.GE.AND P1, PT, R0, 0x1, PT ;  /* 0x000000010000780c */ /* 0x000fe20003f26270 */
[----:B------:R-:W-:Y:S01]  /*12a0*/  UIADD3 UR4, UR42, 0x28100, URZ ;  /* 0x000281002a047890 */ /* 0x000fe2000fffe03f */
[----:B------:R-:W-:Y:S01]  /*12b0*/  WARPGROUP.ARRIVE ;  /* 0x00000000000079c5 */ /* 0x000fe20000000000 */
[----:B------:R-:W-:Y:S02]  /*12c0*/  ULEA UR6, UR39, UR41, 0xb ;  /* 0x0000002927067291 */ /* 0x000fe4000f8e583f */
[----:B------:R-:W-:Y:S01]  /*12d0*/  USHF.R.U32.HI UR4, URZ, 0x4, UR4 ;  /* 0x000000043f047899 */ /* 0x000fe20008011604 */
[----:B------:R-:W-:Y:S01]  /*12e0*/  UMOV UR9, 0x40000040 ;  /* 0x4000004000097882 */ /* 0x000fe20000000000 */
[----:B------:R-:W-:-:S02]  /*12f0*/  UMOV UR11, 0x40000040 ;  /* 0x40000040000b7882 */ /* 0x000fc40000000000 */
[----:B------:R-:W-:Y:S01]  /*1300*/  ULOP3.LUT UR4, UR4, 0x3fff, URZ, 0xc0, !UPT ;  /* 0x00003fff04047892 */ /* 0x000fe2000f8ec03f */
[----:B------:R-:W-:Y:S01]  /*1310*/  UMOV UR8, UR6 ;  /* 0x0000000600087c82 */ /* 0x000fe20008000000 */
[----:B------:R-:W-:Y:S02]  /*1320*/  UIADD3 UR7, UR6, 0x400, URZ ;  /* 0x0000040006077890 */ /* 0x000fe4000fffe03f */
[----:B------:R-:W-:-:S04]  /*1330*/  ULOP3.LUT UR4, UR4, 0x10000, URZ, 0xfc, !UPT ;  /* 0x0001000004047892 */ /* 0x000fc8000f8efc3f */
[----:B------:R-:W-:-:S07]  /*1340*/  ULEA UR5, UR39, UR4, 0x9 ;  /* 0x0000000427057291 */ /* 0x000fce000f8e483f */
[----:B------:R-:W-:Y:S02]  /*1350*/  UMOV UR10, UR5 ;  /* 0x00000005000a7c82 */ /* 0x000fe40008000000 */
[----:B------:R-:W-:Y:S01]  /*1360*/  HGMMA.64x64x16.F32 R56, gdesc[UR8].tnspA, RZ, !UPT, gsb0 ;  /* 0x20e00000083879f0 */ /* 0x000fe2000c0008ff */
[----:B------:R-:W-:Y:S01]  /*1370*/  UMOV UR8, UR7 ;  /* 0x0000000700087c82 */ /* 0x000fe20008000000 */
[----:B------:R-:W-:Y:S01]  /*1380*/  UMOV UR9, 0x40000040 ;  /* 0x4000004000097882 */ /* 0x000fe20000000000 */
[----:B------:R-:W-:Y:S01]  /*1390*/  UIADD3 UR7, UR6, 0x480, URZ ;  /* 0x0000048006077890 */ /* 0x000fe2000fffe03f */
[----:B------:R-:W-:Y:S02]  /*13a0*/  WARPGROUP.DEPBAR.LE gsb0, 0x0 ;  /* 0x00008000000079c5 */ /* 0x000fe40000010000 */
[----:B------:R-:W-:-:S06]  /*13b0*/  WARPGROUP.ARRIVE ;  /* 0x00000000000079c5 */ /* 0x000fcc0000000000 */
[----:B------:R-:W-:Y:S01]  /*13c0*/  HGMMA.64x64x16.F32 R24, gdesc[UR8].tnspA, RZ, !UPT, gsb0 ;  /* 0x20e00000081879f0 */ /* 0x000fe2000c0008ff */
[----:B------:R-:W-:Y:S02]  /*13d0*/  UIADD3 UR8, UR6, 0x80, URZ ;  /* 0x0000008006087890 */ /* 0x000fe4000fffe03f */
[----:B------:R-:W-:Y:S01]  /*13e0*/  UIADD3 UR10, UR5, 0x2, URZ ;  /* 0x00000002050a7890 */ /* 0x000fe2000fffe03f */
[----:B------:R-:W-:Y:S01]  /*13f0*/  UMOV UR9, 0x40000040 ;  /* 0x4000004000097882 */ /* 0x000fe20000000000 */
[----:B------:R-:W-:Y:S01]  /*1400*/  UMOV UR11, 0x40000040 ;  /* 0x40000040000b7882 */ /* 0x000fe20000000000 */
[----:B------:R-:W-:Y:S02]  /*1410*/  WARPGROUP.DEPBAR.LE gsb0, 0x0 ;  /* 0x00008000000079c5 */ /* 0x000fe40000010000 */
[----:B------:R-:W-:-:S06]  /*1420*/  WARPGROUP.ARRIVE ;  /* 0x00000000000079c5 */ /* 0x000fcc0000000000 */
[----:B------:R-:W-:Y:S01]  /*1430*/  HGMMA.64x64x16.F32 R56, gdesc[UR8].tnspA, R56, gsb0 ;  /* 0x20e00000083879f0 */ /* 0x000fe20008000838 */
[----:B------:R-:W-:Y:S01]  /*1440*/  UMOV UR8, UR7 ;  /* 0x0000000700087c82 */ /* 0x000fe20008000000 */
[----:B------:R-:W-:Y:S01]  /*1450*/  UMOV UR9, 0x40000040 ;  /* 0x4000004000097882 */ /* 0x000fe20000000000 */
[----:B------:R-:W-:Y:S01]  /*1460*/  UIADD3 UR7, UR6, 0x500, URZ ;  /* 0x0000050006077890 */ /* 0x000fe2000fffe03f */
[----:B------:R-:W-:Y:S02]  /*1470*/  WARPGROUP.DEPBAR.LE gsb0, 0x0 ;  /* 0x00008000000079c5 */ /* 0x000fe40000010000 */
[----:B------:R-:W-:-:S06]  /*1480*/  WARPGROUP.ARRIVE ;  /* 0x00000000000079c5 */ /* 0x000fcc0000000000 */
[----:B------:R-:W-:Y:S01]  /*1490*/  HGMMA.64x64x16.F32 R24, gdesc[UR8].tnspA, R24, gsb0 ;  /* 0x20e00000081879f0 */ /* 0x000fe20008000818 */
        /* <DEDUP_REMOVED lines=9> */
[----:B------:R-:W-:Y:S02]  /*1530*/  WARPGROUP.DEPBAR.LE gsb0, 0x0 ;  /* 0x00008000000079c5 */ /* 0x000fe40000010000 */
[----:B------:R-:W-:-:S06]  /*1540*/  WARPGROUP.ARRIVE ;  /* 0x00000000000079c5 */ /* 0x000fcc0000000000 */
[----:B------:R-:W-:Y:S01]  /*1550*/  HGMMA.64x64x16.F32 R24, gdesc[UR8].tnspA, R24, gsb0 ;  /* 0x20e00000081879f0 */ /* 0x000fe20008000818 */
[----:B------:R-:W-:Y:S02]  /*1560*/  UIADD3 UR8, UR6, 0x180, URZ ;  /* 0x0000018006087890 */ /* 0x000fe4000fffe03f */
[----:B------:R-:W-:Y:S01]  /*1570*/  UIADD3 UR10, UR5, 0x6, URZ ;  /* 0x00000006050a7890 */ /* 0x000fe2000fffe03f */
[----:B------:R-:W-:Y:S01]  /*1580*/  UMOV UR9, 0x40000040 ;  /* 0x4000004000097882 */ /* 0x000fe20000000000 */
[----:B------:R-:W-:Y:S01]  /*1590*/  UMOV UR11, 0x40000040 ;  /* 0x40000040000b7882 */ /* 0x000fe20000000000 */
[----:B------:R-:W-:Y:S01]  /*15a0*/  UIADD3 UR6, UR6, 0x580, URZ ;  /* 0x0000058006067890 */ /* 0x000fe2000fffe03f */
[----:B------:R-:W-:Y:S02]  /*15b0*/  WARPGROUP.DEPBAR.LE gsb0, 0x0 ;  /* 0x00008000000079c5 */ /* 0x000fe40000010000 */
[----:B------:R-:W-:-:S06]  /*15c0*/  WARPGROUP.ARRIVE ;  /* 0x00000000000079c5 */ /* 0x000fcc0000000000 */
[----:B------:R-:W-:Y:S01]  /*15d0*/  HGMMA.64x64x16.F32 R56, gdesc[UR8].tnspA, R56, gsb0 ;  /* 0x20e00000083879f0 */ /* 0x000fe20008000838 */
[----:B------:R-:W-:Y:S01]  /*15e0*/  UMOV UR8, UR6 ;  /* 0x0000000600087c82 */ /* 0x000fe20008000000 */
[----:B------:R-:W-:Y:S01]  /*15f0*/  UMOV UR9, 0x40000040 ;  /* 0x4000004000097882 */ /* 0x000fe20000000000 */
[----:B------:R-:W-:Y:S02]  /*1600*/  WARPGROUP.DEPBAR.LE gsb0, 0x0 ;  /* 0x00008000000079c5 */ /* 0x000fe40000010000 */
[----:B------:R-:W-:-:S06]  /*1610*/  WARPGROUP.ARRIVE ;  /* 0x00000000000079c5 */ /* 0x000fcc0000000000 */
[----:B------:R-:W-:Y:S03]  /*1620*/  HGMMA.64x64x16.F32 R24, gdesc[UR8].tnspA, R24, gsb0 ;  /* 0x20e00000081879f0 */ /* 0x000fe60008000818 */
[----:B------:R-:W-:Y:S02]  /*1630*/  WARPGROUP.DEPBAR.LE gsb0, 0x0 ;  /* 0x00008000000079c5 */ /* 0x000fe40000010000 */
[----:B------:R-:W-:Y:S05]  /*1640*/  @!P1 BRA `(.L_x_18) ;  /* 0x0000000400789947 */ /* 0x000fea0003800000 */
[----:B------:R-:W-:-:S04]  /*1650*/  UIADD3 UR5, UR39, 0x1, URZ ;  /* 0x0000000127057890 */ /* 0x000fc8000fffe03f */
[----:B------:R-:W-:-:S04]  /*1660*/  UISETP.NE.AND UP0, UPT, UR5, 0x5, UPT ;  /* 0x000000050500788c */ /* 0x000fc8000bf05270 */
[----:B------:R-:W-:Y:S02]  /*1670*/  USEL UR6, URZ, 0x1, UP0 ;  /* 0x000000013f067887 */ /* 0x000fe40008000000 */
[----:B------:R-:W-:Y:S02]  /*1680*/  USEL UR5, UR5, URZ, UP0 ;  /* 0x0000003f05057287 */ /* 0x000fe40008000000 */
[----:B------:R-:W-:-:S06]  /*1690*/  ULOP3.LUT UR6, UR38, UR6, URZ, 0x3c, !UPT ;  /* 0x0000000626067292 */ /* 0x000fcc000f8e3c3f */
[----:B01----:R-:W-:Y:S01]  /*16a0*/  IMAD.U32 R5, RZ, RZ, UR6 ;  /* 0x00000006ff057e24 */ /* 0x003fe2000f8e00ff */
[----:B------:R-:W-:-:S06]  /*16b0*/  UMOV UR6, UR39 ;  /* 0x0000002700067c82 */ /* 0x000fcc0008000000 */
.L_x_25:
[----:B01----:R-:W-:Y:S05]  /*16c0*/  @!P0 BRA `(.L_x_19) ;  /* 0x0000000000048947 */ /* 0x003fea0003800000 */
[----:B------:R-:W-:Y:S01]  /*16d0*/  BPT.TRAP 0x1 ;  /* 0x000000040000795c */ /* 0x000fe20000300000 */
.L_x_19:
[----:B------:R-:W0:Y:S01]  /*16e0*/  S2UR UR8, SR_CgaCtaId ;  /* 0x00000000000879c3 */ /* 0x000e220000008800 */
[----:B------:R-:W-:Y:S01]  /*16f0*/  UMOV UR7, 0x400 ;  /* 0x0000040000077882 */ /* 0x000fe20000000000 */
[----:B------:R-:W-:Y:S01]  /*1700*/  SHF.L.U32 R3, R5, 0x1f, RZ ;  /* 0x0000001f05037819 */ /* 0x000fe200000006ff */
[----:B0-----:R-:W-:-:S04]  /*1710*/  ULEA UR14, UR8, UR7, 0x18 ;  /* 0x00000007080e7291 */ /* 0x001fc8000f8ec03f */
[----:B------:R-:W-:-:S09]  /*1720*/  ULEA UR7, UR5, UR14, 0x3 ;  /* 0x0000000e05077291 */ /* 0x000fd2000f8e183f */
[----:B------:R0:W1:Y:S01]  /*1730*/  SYNCS.PHASECHK.TRANS64.TRYWAIT P1, [UR7], R3 ;  /* 0x00000003ff0075a7 */ /* 0x0000620008020147 */
[----:B------:R-:W-:Y:S05]  /*1740*/  @!P0 BRA `(.L_x_20) ;  /* 0x0000000000048947 */ /* 0x000fea0003800000 */
[----:B------:R-:W-:Y:S01]  /*1750*/  BPT.TRAP 0x1 ;  /* 0x000000040000795c */ /* 0x000fe20000300000 */
.L_x_20:
[----:B-1----:R-:W-:Y:S05]  /*1760*/  @P1 BRA `(.L_x_21) ;  /* 0x0000000000081947 */ /* 0x002fea0003800000 */
[----:B------:R-:W1:Y:S02]  /*1770*/  SYNCS.PHASECHK.TRANS64.TRYWAIT P1, [UR7], R3 ;  /* 0x00000003ff0075a7 */ /* 0x000e640008020147 */
[----:B-1----:R-:W-:Y:S05]  /*1780*/  @!P1 BRA `(.L_x_22) ;  /* 0x0000007400689947 */ /* 0x002fea0003800000 */
.L_x_21:
[----:B------:R-:W-:Y:S01]  /*1790*/  ULEA UR7, UR5, UR4, 0x9 ;  /* 0x0000000405077291 */ /* 0x000fe2000f8e483f */
[----:B------:R-:W-:Y:S01]  /*17a0*/  WARPGROUP.ARRIVE ;  /* 0x00000000000079c5 */ /* 0x000fe20000000000 */
[----:B------:R-:W-:Y:S01]  /*17b0*/  ULEA UR12, UR5, UR41, 0xb ;  /* 0x00000029050c7291 */ /* 0x000fe2000f8e583f */
[----:B------:R-:W-:Y:S01]  /*17c0*/  UMOV UR11, 0x40000040 ;  /* 0x40000040000b7882 */ /* 0x000fe20000000000 */
[----:B------:R-:W-:Y:S02]  /*17d0*/  UMOV UR9, 0x40000040 ;  /* 0x4000004000097882 */ /* 0x000fe40000000000 */
[----:B------:R-:W-:Y:S01]  /*17e0*/  UIADD3 UR13, UR12, 0x400, URZ ;  /* 0x000004000c0d7890 */ /* 0x000fe2000fffe03f */
[----:B------:R-:W-:Y:S02]  /*17f0*/  UMOV UR10, UR7 ;  /* 0x00000007000a7c82 */ /* 0x000fe40008000000 */
[----:B------:R-:W-:Y:S02]  /*1800*/  UMOV UR8, UR12 ;  /* 0x0000000c00087c82 */ /* 0x000fe40008000000 */
[----:B------:R-:W-:Y:S01]  /*1810*/  HGMMA.64x64x16.F32 R56, gdesc[UR8].tnspA, R56, gsb0 ;  /* 0x20e00000083879f0 */ /* 0x000fe20008000838 */
[----:B------:R-:W-:Y:S01]  /*1820*/  UMOV UR9, 0x40000040 ;  /* 0x4000004000097882 */ /* 0x000fe20000000000 */
[----:B------:R-:W-:Y:S01]  /*1830*/  UMOV UR8, UR13 ;  /* 0x0000000d00087c82 */ /* 0x000fe20008000000 */
[----:B------:R-:W-:Y:S01]  /*1840*/  UIADD3 UR13, UR12, 0x480, URZ ;  /* 0x000004800c0d7890 */ /* 0x000fe2000fffe03f */
[----:B------:R-:W-:-:S02]  /*1850*/  WARPGROUP.DEPBAR.LE gsb0, 0x0 ;  /* 0x00008000000079c5 */ /* 0x000fc40000010000 */
        /* <DEDUP_REMOVED lines=42> */
[----:B------:R-:W-:Y:S01]  /*1b00*/  BPT.TRAP 0x1 ;  /* 0x000000040000795c */ /* 0x000fe20000300000 */
.L_x_23:
[----:B------:R-:W-:Y:S01]  /*1b10*/  ULEA UR7, UR6, UR14, 0x3 ;  /* 0x0000000e06077291 */ /* 0x000fe2000f8e183f */
[----:B------:R-:W-:-:S03]  /*1b20*/  ISETP.GT.U32.AND P1, PT, R19, 0x1, PT ;  /* 0x000000011300780c */ /* 0x000fc60003f24070 */
[----:B------:R-:W-:-:S04]  /*1b30*/  UIADD3 UR7, UR7, 0x28, URZ ;  /* 0x0000002807077890 */ /* 0x000fc8000fffe03f */
[----:B------:R-:W-:-:S09]  /*1b40*/  UPRMT UR7, URZ, 0x654, UR7 ;  /* 0x000006543f077896 */ /* 0x000fd20008000007 */
[----:B------:R-:W-:Y:S01]  /*1b50*/  SYNCS.ARRIVE.TRANS64.RED.A1T0 RZ, [UR7], RZ ;  /* 0x000000ffffff79a7 */ /* 0x000fe20008100407 */
[----:B------:R-:W-:Y:S05]  /*1b60*/  @P1 BRA `(.L_x_24) ;  /* 0x0000000000041947 */ /* 0x000fea0003800000 */
[----:B------:R-:W-:Y:S01]  /*1b70*/  BPT.TRAP 0x1 ;  /* 0x000000040000795c */ /* 0x000fe20000300000 */
.L_x_24:
[----:B------:R-:W-:Y:S01]  /*1b80*/  UIADD3 UR5, UR5, 0x1, URZ ;  /* 0x0000000105057890 */ /* 0x000fe2000fffe03f */
[C---:B------:R-:W-:Y:S01]  /*1b90*/  ISETP.GT.AND P1, PT, R0.reuse, 0x1, PT ;  /* 0x000000010000780c */ /* 0x040fe20003f24270 */
[----:B------:R-:W-:Y:S01]  /*1ba0*/  UIADD3 UR6, UR6, 0x1, URZ ;  /* 0x0000000106067890 */ /* 0x000fe2000fffe03f */
[----:B------:R-:W-:Y:S01]  /*1bb0*/  VIADD R0, R0, 0xffffffff ;  /* 0xffffffff00007836 */ /* 0x000fe20000000000 */
[----:B------:R-:W-:Y:S02]  /*1bc0*/  UISETP.NE.AND UP0, UPT, UR5, 0x5, UPT ;  /* 0x000000050500788c */ /* 0x000fe4000bf05270 */
[----:B------:R-:W-:Y:S02]  /*1bd0*/  UISETP.NE.AND UP1, UPT, UR6, 0x5, UPT ;  /* 0x000000050600788c */ /* 0x000fe4000bf25270 */
[----:B------:R-:W-:Y:S02]  /*1be0*/  USEL UR7, URZ, 0x1, UP0 ;  /* 0x000000013f077887 */ /* 0x000fe40008000000 */
[----:B------:R-:W-:-:S02]  /*1bf0*/  USEL UR5, UR5, URZ, UP0 ;  /* 0x0000003f05057287 */ /* 0x000fc40008000000 */
[----:B------:R-:W-:Y:S02]  /*1c00*/  USEL UR6, UR6, URZ, UP1 ;  /* 0x0000003f06067287 */ /* 0x000fe40008800000 */
[----:B------:R-:W-:Y:S01]  /*1c10*/  LOP3.LUT R5, R5, UR7, RZ, 0x3c, !PT ;  /* 0x0000000705057c12 */ /* 0x000fe2000f8e3cff */
[----:B------:R-:W-:Y:S09]  /*1c20*/  @P1 BRA `(.L_x_25) ;  /* 0xfffffff800a41947 */ /* 0x000ff2000383ffff */
.L_x_18:
[----:B------:R-:W2:Y:S02]  /*1c30*/  LDC R0, c[0x0][0x28c] ;  /* 0x0000a300ff007b82 */ /* 0x000ea40000000800 */
[----:B--2---:R-:W-:-:S13]  /*1c40*/  ISETP.GE.AND P1, PT, R0, 0x1, PT ;  /* 0x000000010000780c */ /* 0x004fda0003f26270 */
[----:B------:R-:W-:Y:S05]  /*1c50*/  @!P1 BRA `(.L_x_26) ;  /* 0x0000000000489947 */ /* 0x000fea0003800000 */
[----:B------:R-:W-:Y:S05]  /*1c60*/  @!P0 BRA `(.L_x_27) ;  /* 0x0000000000048947 */ /* 0x000fea0003800000 */
[----:B------:R-:W-:Y:S01]  /*1c70*/  BPT.TRAP 0x1 ;  /* 0x000000040000795c */ /* 0x000fe20000300000 */
.L_x_27:
[----:B------:R-:W2:Y:S01]  /*1c80*/  S2UR UR7, SR_CgaCtaId ;  /* 0x00000000000779c3 */ /* 0x000ea20000008800 */
[----:B------:R-:W-:Y:S01]  /*1c90*/  UISETP.LT.AND UP0, UPT, UR40, 0x1, UPT ;  /* 0x000000012800788c */ /* 0x000fe2000bf01270 */
[----:B------:R-:W-:-:S03]  /*1ca0*/  ISETP.GT.U32.AND P0, PT, R19, 0x1, PT ;  /* 0x000000011300780c */ /* 0x000fc60003f04070 */
[----:B------:R-:W-:-:S04]  /*1cb0*/  USEL UR6, UR40, 0x1, UP0 ;  /* 0x0000000128067887 */ /* 0x000fc80008000000 */
[----:B------:R-:W-:-:S04]  /*1cc0*/  UIADD3 UR6, UR39, UR40, -UR6 ;  /* 0x0000002827067290 */ /* 0x000fc8000fffe806 */
[----:B------:R-:W-:-:S04]  /*1cd0*/  UIMAD.WIDE.U32 UR4, UR6, -0x33333333, URZ ;  /* 0xcccccccd060478a5 */ /* 0x000fc8000f8e003f */
[----:B------:R-:W-:-:S03]  /*1ce0*/  USHF.R.U32.HI UR4, URZ, 0x2, UR5 ;  /* 0x000000023f047899 */ /* 0x000fc60008011605 */
[----:B------:R-:W-:Y:S01]  /*1cf0*/  UMOV UR5, 0x400 ;  /* 0x0000040000057882 */ /* 0x000fe20000000000 */
[----:B------:R-:W-:Y:S02]  /*1d00*/  UIMAD UR6, UR4, -0x5, UR6 ;  /* 0xfffffffb040678a4 */ /* 0x000fe4000f8e0206 */
[----:B--2---:R-:W-:-:S04]  /*1d10*/  ULEA UR5, UR7, UR5, 0x18 ;  /* 0x0000000507057291 */ /* 0x004fc8000f8ec03f */
[----:B------:R-:W-:-:S04]  /*1d20*/  ULEA UR6, UR6, UR5, 0x3 ;  /* 0x0000000506067291 */ /* 0x000fc8000f8e183f */
[----:B------:R-:W-:-:S04]  /*1d30*/  UIADD3 UR6, UR6, 0x28, URZ ;  /* 0x0000002806067890 */ /* 0x000fc8000fffe03f */
[----:B------:R-:W-:-:S09]  /*1d40*/  UPRMT UR6, URZ, 0x654, UR6 ;  /* 0x000006543f067896 */ /* 0x000fd20008000006 */
[----:B------:R-:W-:Y:S01]  /*1d50*/  SYNCS.ARRIVE.TRANS64.RED.A1T0 RZ, [UR6], RZ ;  /* 0x000000ffffff79a7 */ /* 0x000fe20008100406 */
[----:B------:R-:W-:Y:S05]  /*1d60*/  @P0 BRA `(.L_x_26) ;  /* 0x0000000000040947 */ /* 0x000fea0003800000 */
[----:B------:R-:W-:Y:S01]  /*1d70*/  BPT.TRAP 0x1 ;  /* 0x000000040000795c */ /* 0x000fe20000300000 */
.L_x_26:
[----:B------:R-:W2:Y:S01]  /*1d80*/  LDC R6, c[0x0][0x288] ;  /* 0x0000a200ff067b82 */ /* 0x000ea20000000800 */
[----:B01----:R-:W-:Y:S01]  /*1d90*/  LOP3.LUT R5, R18, 0x3, RZ, 0xc0, !PT ;  /* 0x0000000312057812 */ /* 0x003fe200078ec0ff */
[----:B------:R-:W-:Y:S01]  /*1da0*/  IMAD.SHL.U32 R11, R90, 0x40, RZ ;  /* 0x000000405a0b7824 */ /* 0x000fe200078e00ff */
[----:B------:R-:W-:Y:S01]  /*1db0*/  SHF.R.U32.HI R3, RZ, 0x2, R18 ;  /* 0x00000002ff037819 */ /* 0x000fe20000011612 */
[----:B------:R-:W-:Y:S01]  /*1dc0*/  UIADD3 UR39, UR40, UR39, URZ ;  /* 0x0000002728277290 */ /* 0x000fe2000fffe03f */
[----:B------:R-:W-:Y:S01]  /*1dd0*/  LOP3.LUT R4, R18, 0x60, RZ, 0xc0, !PT ;  /* 0x0000006012047812 */ /* 0x000fe200078ec0ff */
[----:B------:R-:W-:Y:S01]  /*1de0*/  ULDC UR7, c[0x0][0x284] ;  /* 0x0000a10000077ab9 */ /* 0x000fe20000000800 */
[----:B------:R-:W-:Y:S01]  /*1df0*/  LOP3.LUT R0, R22, 0x1, RZ, 0xc0, !PT ;  /* 0x0000000116007812 */ /* 0x000fe200078ec0ff */
[----:B------:R-:W-:Y:S01]  /*1e00*/  UISETP.GT.U32.AND UP0, UPT, UR39, 0x4, UPT ;  /* 0x000000042700788c */ /* 0x000fe2000bf04070 */
[----:B------:R-:W-:Y:S01]  /*1e10*/  LOP3.LUT R3, R3, 0x7, RZ, 0xc0, !PT ;  /* 0x0000000703037812 */ /* 0x000fe200078ec0ff */
[----:B------:R-:W-:Y:S01]  /*1e20*/  UISETP.GE.U32.AND UP1, UPT, UR40, 0x5, UPT ;  /* 0x000000052800788c */ /* 0x000fe2000bf26070 */
[----:B------:R-:W-:Y:S01]  /*1e30*/  SHF.R.U32.HI R4, RZ, 0x1, R4 ;  /* 0x00000001ff047819 */ /* 0x000fe20000011604 */
[----:B------:R-:W-:Y:S01]  /*1e40*/  IMAD.SHL.U32 R8, R0, 0x40, RZ ;  /* 0x0000004000087824 */ /* 0x000fe200078e00ff */
[----:B------:R-:W-:Y:S01]  /*1e50*/  UISETP.LT.U32.AND UP0, UPT, UR40, 0x5, UP0 ;  /* 0x000000052800788c */ /* 0x000fe20008701070 */
[----:B------:R-:W-:Y:S01]  /*1e60*/  SHF.R.S32.HI R21, RZ, 0x1f, R23 ;  /* 0x0000001fff157819 */ /* 0x000fe20000011417 */
[----:B------:R-:W-:Y:S01]  /*1e70*/  ULDC.64 UR8, c[0x0][0x5d0] ;  /* 0x0001740000087ab9 */ /* 0x000fe20000000a00 */
[--C-:B------:R-:W-:Y:S01]  /*1e80*/  IADD3 R7, RZ, -R4, -R3.reuse ;  /* 0x80000004ff077210 */ /* 0x100fe20007ffe803 */
[----:B------:R-:W-:Y:S01]  /*1e90*/  UIMAD.WIDE.U32 UR4, UR39, -0x33333333, URZ ;  /* 0xcccccccd270478a5 */ /* 0x000fe2000f8e003f */
[----:B------:R-:W-:Y:S01]  /*1ea0*/  LOP3.LUT R3, R8, 0x40, R3, 0xe2, !PT ;  /* 0x0000004008037812 */ /* 0x000fe200078ee203 */
[----:B------:R-:W-:Y:S01]  /*1eb0*/  USEL UR6, URZ, 0x1, !UP0 ;  /* 0x000000013f067887 */ /* 0x000fe2000c000000 */
[----:B------:R-:W-:Y:S01]  /*1ec0*/  IMAD R8, R21, UR8, RZ ;  /* 0x0000000815087c24 */ /* 0x000fe2000f8e02ff */
[----:B------:R-:W-:Y:S01]  /*1ed0*/  USHF.R.U32.HI UR4, URZ, 0x2, UR5 ;  /* 0x000000023f047899 */ /* 0x000fe20008011605 */
[----:B------:R-:W-:Y:S01]  /*1ee0*/  IMAD R0, R0, -0x40, R7 ;  /* 0xffffffc000007824 */ /* 0x000fe200078e0207 */
[----:B------:R-:W-:Y:S01]  /*1ef0*/  ULOP3.LUT UR38, UR38, UR6, URZ, 0x3c, !UPT ;  /* 0x0000000626267292 */ /* 0x000fe2000f8e3c3f */
[----:B--2---:R-:W-:Y:S01]  /*1f00*/  IMAD R10, R5, -0x2, R6 ;  /* 0xfffffffe050a7824 */ /* 0x004fe200078e0206 */
[----:B------:R-:W-:Y:S01]  /*1f10*/  ISETP.GE.AND P0, PT, R11, R6, PT ;  /* 0x000000060b00720c */ /* 0x000fe20003f06270 */
[----:B------:R-:W-:Y:S01]  /*1f20*/  IMAD.SHL.U32 R5, R94, 0x100, RZ ;  /* 0x000001005e057824 */ /* 0x000fe200078e00ff */
[----:B------:R-:W-:Y:S01]  /*1f30*/  UIMAD UR39, UR4, -0x5, UR39 ;  /* 0xfffffffb042778a4 */ /* 0x000fe2000f8e0227 */
[----:B------:R-:W-:Y:S01]  /*1f40*/  IMAD.SHL.U32 R6, R18, 0x2, RZ ;  /* 0x0000000212067824 */ /* 0x000fe200078e00ff */
[----:B------:R-:W-:Y:S01]  /*1f50*/  @UP1 ULOP3.LUT UR38, UR38, 0x1, UR4, 0x78, !UPT ;  /* 0x0000000126261892 */ /* 0x000fe2000f8e7804 */
[----:B------:R-:W-:Y:S01]  /*1f60*/  IMAD.WIDE R94, R94, 0x100, RZ ;  /* 0x000001005e5e7825 */ /* 0x000fe200078e02ff */
[----:B------:R-:W-:-:S02]  /*1f70*/  ISETP.GE.OR P0, PT, R5, UR7, P0 ;  /* 0x0000000705007c0c */ /* 0x000fc40008706670 */
[----:B------:R-:W-:Y:S01]  /*1f80*/  LOP3.LUT R6, R11, 0x6, R6, 0xf8, !PT ;  /* 0x000000060b067812 */ /* 0x000fe200078ef806 */
[----:B------:R-:W-:Y:S01]  /*1f90*/  IMAD R13, R23, UR9, R8 ;  /* 0x00000009170d7c24 */ /* 0x000fe2000f8e0208 */
[----:B------:R-:W-:Y:S01]  /*1fa0*/  LOP3.LUT R113, R94, R3, R4, 0xfe, !PT ;  /* 0x000000035e717212 */ /* 0x000fe200078efe04 */
[----:B------:R-:W-:Y:S01]  /*1fb0*/  IMAD.IADD R4, R10, 0x1, -R11 ;  /* 0x000000010a047824 */ /* 0x000fe200078e0a0b */
[----:B------:R-:W-:Y:S02]  /*1fc0*/  SHF.R.S32.HI R7, RZ, 0x1f, R6 ;  /* 0x0000001fff077819 */ /* 0x000fe40000011406 */
[----:B------:R-:W-:Y:S01]  /*1fd0*/  IADD3 R3, -R5, UR7, R0 ;  /* 0x0000000705037c10 */ /* 0x000fe2000fffe100 */
[----:B------:R-:W-:Y:S02]  /*1fe0*/  IMAD.MOV.U32 R0, RZ, RZ, -0x1 ;  /* 0xffffffffff007424 */ /* 0x000fe400078e00ff */
[----:B------:R-:W-:-:S04]  /*1ff0*/  IMAD.WIDE.U32 R8, R23, UR8, R6 ;  /* 0x0000000817087c25 */ /* 0x000fc8000f8e0006 */
[----:B------:R-:W-:Y:S01]  /*2000*/  IMAD.IADD R9, R9, 0x1, R13 ;  /* 0x0000000109097824 */ /* 0x000fe200078e020d */
[----:B------:R-:W-:Y:S06]  /*2010*/  @P0 BRA `(.L_x_28) ;  /* 0x0000004c007c0947 */ /* 0x000fec0003800000 */
[----:B------:R-:W0:Y:S01]  /*2020*/  LDC.64 R12, c[0x0][0x5c8] ;  /* 0x00017200ff0c7b82 */ /* 0x000e220000000a00 */
[----:B-----5:R-:W-:Y:S01]  /*2030*/  FSETP.NEU.AND P1, PT, R89, RZ, PT ;  /* 0x000000ff5900720b */ /* 0x020fe20003f2d000 */
[----:B------:R-:W-:Y:S01]  /*2040*/  BSSY B0, `(.L_x_28) ;  /* 0x00004dc000007945 */ /* 0x000fe20003800000 */
[----:B------:R-:W-:-:S04]  /*2050*/  ISETP.GT.AND P6, PT, R4, RZ, PT ;  /* 0x000000ff0400720c */ /* 0x000fc80003fc4270 */
[----:B------:R-:W-:Y:S01]  /*2060*/  ISETP.GT.AND P0, PT, R3, RZ, P6 ;  /* 0x000000ff0300720c */ /* 0x000fe20003704270 */
[-C--:B0-----:R-:W-:Y:S02]  /*2070*/  IMAD R10, R95, R12.reuse, RZ ;  /* 0x0000000c5f0a7224 */ /* 0x081fe400078e02ff */
[----:B------:R-:W-:-:S04]  /*2080*/  IMAD.WIDE.U32 R104, R113, R12, R8 ;  /* 0x0000000c71687225 */ /* 0x000fc800078e0008 */
[----:B------:R-:W-:-:S04]  /*2090*/  IMAD R5, R113, R13, R10 ;  /* 0x0000000d71057224 */ /* 0x000fc800078e020a */
[----:B------:R-:W-:Y:S01]  /*20a0*/  IMAD.IADD R93, R105, 0x1, R5 ;  /* 0x00000001695d7824 */ /* 0x000fe200078e0205 */
[----:B------:R-:W-:Y:S06]  /*20b0*/  @!P1 BRA `(.L_x_29) ;  /* 0x0000003400789947 */ /* 0x000fec0003800000 */
[----:B------:R-:W0:Y:S01]  /*20c0*/  LDC.64 R14, c[0x0][0x5b8] ;  /* 0x00016e00ff0e7b82 */ /* 0x000e220000000a00 */
[----:B------:R-:W-:-:S07]  /*20d0*/  ULDC.64 UR4, c[0x0][0x5c0] ;  /* 0x0001700000047ab9 */ /* 0x000fce0000000a00 */
[----:B------:R-:W1:Y:S08]  /*20e0*/  LDC.64 R96, c[0x0][0x5b0] ;  /* 0x00016c00ff607b82 */ /* 0x000e700000000a00 */
[----:B------:R-:W2:Y:S01]  /*20f0*/  LDC.64 R10, c[0x0][0x5a8] ;  /* 0x00016a00ff0a7b82 */ /* 0x000ea20000000a00 */
[-C--:B0-----:R-:W-:Y:S02]  /*2100*/  IMAD R8, R21, R14.reuse, RZ ;  /* 0x0000000e15087224 */ /* 0x081fe400078e02ff */
[----:B------:R-:W-:-:S04]  /*2110*/  IMAD.WIDE.U32 R20, R23, R14, R6 ;  /* 0x0000000e17147225 */ /* 0x000fc800078e0006 */
[----:B------:R-:W-:Y:S02]  /*2120*/  IMAD R103, R23, R15, R8 ;  /* 0x0000000f17677224 */ /* 0x000fe400078e0208 */
[-C--:B-1----:R-:W-:Y:S02]  /*2130*/  IMAD R8, R95, R96.reuse, RZ ;  /* 0x000000605f087224 */ /* 0x082fe400078e02ff */
[----:B------:R-:W-:Y:S02]  /*2140*/  IMAD.IADD R91, R21, 0x1, R103 ;  /* 0x00000001155b7824 */ /* 0x000fe400078e0267 */
[----:B------:R-:W-:Y:S02]  /*2150*/  IMAD.MOV.U32 R90, RZ, RZ, R20 ;  /* 0x000000ffff5a7224 */ /* 0x000fe400078e0014 */
[C---:B------:R-:W-:Y:S02]  /*2160*/  IMAD R109, R113.reuse, R97, R8 ;  /* 0x00000061716d7224 */ /* 0x040fe400078e0208 */
[----:B------:R-:W-:-:S04]  /*2170*/  IMAD.WIDE.U32 R8, R113, R96, R90 ;  /* 0x0000006071087225 */ /* 0x000fc800078e005a */
[----:B------:R-:W-:Y:S01]  /*2180*/  IMAD.IADD R5, R9, 0x1, R109 ;  /* 0x0000000109057824 */ /* 0x000fe200078e026d */
[----:B--2---:R-:W-:-:S04]  /*2190*/  LEA R98, P1, R8, R10, 0x1 ;  /* 0x0000000a08627211 */ /* 0x004fc800078208ff */
[----:B------:R-:W-:-:S05]  /*21a0*/  LEA.HI.X R99, R8, R11, R5, 0x1, P1 ;  /* 0x0000000b08637211 */ /* 0x000fca00008f0c05 */
[----:B------:R-:W2:Y:S01]  /*21b0*/  @P0 LDG.E.LTC128B.U16 R5, desc[UR36][R98.64] ;  /* 0x0000002462050981 */ /* 0x000ea2000c1e1520 */
[----:B------:R-:W-:Y:S01]  /*21c0*/  ISETP.GT.AND P4, PT, R4, 0x1, PT ;  /* 0x000000010400780c */ /* 0x000fe20003f84270 */
[----:B------:R-:W-:Y:S01]  /*21d0*/  IMAD.WIDE.U32 R8, R113, R96, R6 ;  /* 0x0000006071087225 */ /* 0x000fe200078e0006 */
[----:B------:R-:W-:Y:S02]  /*21e0*/  BSSY B1, `(.L_x_30) ;  /* 0x0000013000017945 */ /* 0x000fe40003800000 */
[----:B------:R-:W-:Y:S01]  /*21f0*/  P2R R107, PR, RZ, 0x10 ;  /* 0x00000010ff6b7803 */ /* 0x000fe20000000000 */
[----:B------:R-:W-:Y:S02]  /*2200*/  IMAD.IADD R9, R109, 0x1, R9 ;  /* 0x000000016d097824 */ /* 0x000fe400078e0209 */
[----:B------:R-:W-:-:S04]  /*2210*/  IMAD.WIDE.U32 R100, R23, R14, R8 ;  /* 0x0000000e17647225 */ /* 0x000fc800078e0008 */
[----:B------:R-:W-:Y:S01]  /*2220*/  IMAD.IADD R9, R103, 0x1, R101 ;  /* 0x0000000167097824 */ /* 0x000fe200078e0265 */
[----:B------:R-:W-:Y:S02]  /*2230*/  LEA R8, P2, R100, R10, 0x1 ;  /* 0x0000000a64087211 */ /* 0x000fe400078408ff */
[----:B------:R-:W-:Y:S02]  /*2240*/  SHF.L.U64.HI R101, R96, 0x3, R97 ;  /* 0x0000000360657819 */ /* 0x000fe40000010261 */
[----:B------:R-:W-:Y:S01]  /*2250*/  LEA.HI.X R9, R100, R11, R9, 0x1, P2 ;  /* 0x0000000b64097211 */ /* 0x000fe200010f0c09 */
[----:B------:R-:W-:Y:S02]  /*2260*/  IMAD.SHL.U32 R100, R96, 0x8, RZ ;  /* 0x0000000860647824 */ /* 0x000fe400078e00ff */
[----:B--2---:R-:W-:-:S05]  /*2270*/  HADD2.F32 R92, -RZ, R5.H0_H0 ;  /* 0x20000005ff5c7230 */ /* 0x004fca0000004100 */
[----:B------:R-:W-:Y:S01]  /*2280*/  FMUL R15, R92, R89 ;  /* 0x000000595c0f7220 */ /* 0x000fe20000400000 */
[----:B------:R-:W-:-:S03]  /*2290*/  LEA R92, P1, R104, UR4, 0x1 ;  /* 0x00000004685c7c11 */ /* 0x000fc6000f8208ff */
[----:B------:R-:W-:Y:S01]  /*22a0*/  FFMA R15, R56, R88, R15 ;  /* 0x00000058380f7223 */ /* 0x000fe2000000000f */
[----:B------:R-:W-:Y:S02]  /*22b0*/  LEA.HI.X R93, R104, UR5, R93, 0x1, P1 ;  /* 0x00000005685d7c11 */ /* 0x000fe400088f0c5d */
[----:B------:R-:W-:Y:S02]  /*22c0*/  ISETP.GT.AND P1, PT, R3, RZ, P4 ;  /* 0x000000ff0300720c */ /* 0x000fe40002724270 */
[----:B------:R-:W-:-:S05]  /*22d0*/  F2FP.F16.F32.PACK_AB R15, RZ, R15 ;  /* 0x0000000fff0f723e */ /* 0x000fca00000000ff */
[----:B------:R0:W-:Y:S06]  /*22e0*/  @P0 STG.E.U16 desc[UR36][R92.64], R15 ;  /* 0x0000000f5c000986 */ /* 0x0001ec000c101524 */
[----:B------:R-:W-:Y:S05]  /*22f0*/  @!P1 BRA `(.L_x_31) ;  /* 0x0000000000049947 */ /* 0x000fea0003800000 */
[----:B------:R1:W5:Y:S02]  /*2300*/  LDG.E.LTC128B.U16 R5, desc[UR36][R8.64+0x2] ;  /* 0x0000022408057981 */ /* 0x000364000c1e1520 */
.L_x_31:
[----:B------:R-:W-:Y:S05]  /*2310*/  BSYNC B1 ;  /* 0x0000000000017941 */ /* 0x000fea0003800000 */
.L_x_30:
[----:B-----5:R-:W-:Y:S01]  /*2320*/  HADD2.F32 R56, -RZ, R5.H0_H0 ;  /* 0x20000005ff387230 */ /* 0x020fe20000004100 */
[----:B------:R-:W-:Y:S01]  /*2330*/  ISETP.GT.AND P0, PT, R3, 0x8, P6 ;  /* 0x000000080300780c */ /* 0x000fe20003704270 */
[----:B------:R-:W-:-:S04]  /*2340*/  IMAD.WIDE.U32 R104, R113, R96, R100 ;  /* 0x0000006071687225 */ /* 0x000fc800078e0064 */
[----:B------:R-:W-:Y:S01]  /*2350*/  FMUL R56, R56, R89 ;  /* 0x0000005938387220 */ /* 0x000fe20000400000 */
[----:B------:R-:W-:Y:S01]  /*2360*/  IMAD.IADD R109, R109, 0x1, R105 ;  /* 0x000000016d6d7824 */ /* 0x000fe200078e0269 */
[----:B0-----:R-:W-:Y:S02]  /*2370*/  IADD3 R15, P2, R20, R104, RZ ;  /* 0x00000068140f7210 */ /* 0x001fe40007f5e0ff */
[----:B------:R-:W-:-:S03]  /*2380*/  FFMA R57, R57, R88, R56 ;  /* 0x0000005839397223 */ /* 0x000fc60000000038 */
[----:B------:R-:W-:Y:S01]  /*2390*/  IMAD.X R98, R109, 0x1, R91, P2 ;  /* 0x000000016d627824 */ /* 0x000fe200010e065b */
[C---:B------:R-:W-:Y:S02]  /*23a0*/  LEA R56, P2, R15.reuse, R10, 0x1 ;  /* 0x0000000a0f387211 */ /* 0x040fe400078408ff */
[----:B------:R-:W-:Y:S02]  /*23b0*/  F2FP.F16.F32.PACK_AB R99, RZ, R57 ;  /* 0x00000039ff63723e */ /* 0x000fe400000000ff */
[----:B------:R-:W-:Y:S02]  /*23c0*/  LEA.HI.X R57, R15, R11, R98, 0x1, P2 ;  /* 0x0000000b0f397211 */ /* 0x000fe400010f0c62 */
[----:B------:R-:W-:Y:S01]  /*23d0*/  PRMT R15, R5, 0x7610, R15 ;  /* 0x00007610050f7816 */ /* 0x000fe2000000000f */
[----:B------:R0:W-:Y:S05]  /*23e0*/  @P1 STG.E.U16 desc[UR36][R92.64+0x2], R99 ;  /* 0x000002635c001986 */ /* 0x0001ea000c101524 */
[----:B------:R2:W3:Y:S01]  /*23f0*/  @P0 LDG.E.LTC128B.U16 R15, desc[UR36][R56.64] ;  /* 0x00000024380f0981 */ /* 0x0004e2000c1e1520 */
[----:B------:R-:W-:Y:S01]  /*2400*/  IADD3 R104, P1, R6, R104, RZ ;  /* 0x0000006806687210 */ /* 0x000fe20007f3e0ff */
[----:B------:R-:W-:Y:S01]  /*2410*/  BSSY B1, `(.L_x_32) ;  /* 0x0000012000017945 */ /* 0x000fe20003800000 */
[----:B------:R-:W-:-:S03]  /*2420*/  SHF.L.U64.HI R111, R12, 0x4, R13 ;  /* 0x000000040c6f7819 */ /* 0x000fc6000001020d */
[----:B------:R-:W-:Y:S01]  /*2430*/  IMAD.X R105, R7, 0x1, R109, P1 ;  /* 0x0000000107697824 */ /* 0x000fe200008e066d */
[----:B------:R-:W-:Y:S01]  /*2440*/  ISETP.GT.AND P1, PT, R3, 0x8, P4 ;  /* 0x000000080300780c */ /* 0x000fe20002724270 */
[----:B------:R-:W-:Y:S02]  /*2450*/  IMAD.SHL.U32 R109, R12, 0x10, RZ ;  /* 0x000000100c6d7824 */ /* 0x000fe400078e00ff */
[----:B------:R-:W-:-:S03]  /*2460*/  IMAD.WIDE.U32 R104, R23, R14, R104 ;  /* 0x0000000e17687225 */ /* 0x000fc600078e0068 */
[----:B--2---:R-:W-:Y:S01]  /*2470*/  LEA R56, P3, R104, R10, 0x1 ;  /* 0x0000000a68387211 */ /* 0x004fe200078608ff */
[----:B---3--:R-:W-:-:S05]  /*2480*/  HADD2.F32 R98, -RZ, R15.H0_H0 ;  /* 0x2000000fff627230 */ /* 0x008fca0000004100 */
[----:B------:R-:W-:Y:S01]  /*2490*/  FMUL R5, R98, R89 ;  /* 0x0000005962057220 */ /* 0x000fe20000400000 */
[----:B------:R-:W-:-:S03]  /*24a0*/  IADD3 R98, P2, R109, R92, RZ ;  /* 0x0000005c6d627210 */ /* 0x000fc60007f5e0ff */
[----:B------:R-:W-:Y:S01]  /*24b0*/  FFMA R5, R58, R88, R5 ;  /* 0x000000583a057223 */ /* 0x000fe20000000005 */
[----:B------:R-:W-:Y:S02]  /*24c0*/  IMAD.IADD R58, R103, 0x1, R105 ;  /* 0x00000001673a7824 */ /* 0x000fe400078e0269 */
[----:B0-----:R-:W-:Y:S02]  /*24d0*/  IMAD.X R99, R111, 0x1, R93, P2 ;  /* 0x000000016f637824 */ /* 0x001fe400010e065d */
[----:B------:R-:W-:Y:S02]  /*24e0*/  F2FP.F16.F32.PACK_AB R5, RZ, R5 ;  /* 0x00000005ff05723e */ /* 0x000fe400000000ff */
[----:B------:R-:W-:-:S03]  /*24f0*/  LEA.HI.X R57, R104, R11, R58, 0x1, P3 ;  /* 0x0000000b68397211 */ /* 0x000fc600018f0c3a */
[----:B------:R0:W-:Y:S01]  /*2500*/  @P0 STG.E.U16 desc[UR36][R98.64], R5 ;  /* 0x0000000562000986 */ /* 0x0001e2000c101524 */
[----:B------:R-:W-:Y:S05]  /*2510*/  @!P1 BRA `(.L_x_33) ;  /* 0x0000000000049947 */ /* 0x000fea0003800000 */
[----:B------:R2:W5:Y:S02]  /*2520*/  LDG.E.LTC128B.U16 R15, desc[UR36][R56.64+0x2] ;  /* 0x00000224380f7981 */ /* 0x000564000c1e1520 */
.L_x_33:
[----:B------:R-:W-:Y:S05]  /*2530*/  BSYNC B1 ;  /* 0x0000000000017941 */ /* 0x000fea0003800000 */
.L_x_32:
[----:B-----5:R-:W-:Y:S01]  /*2540*/  HADD2.F32 R58, -RZ, R15.H0_H0 ;  /* 0x2000000fff3a7230 */ /* 0x020fe20000004100 */
[----:B------:R-:W-:Y:S01]  /*2550*/  ISETP.GT.AND P4, PT, R4, 0x8, PT ;  /* 0x000000080400780c */ /* 0x000fe20003f84270 */
[----:B------:R-:W-:Y:S01]  /*2560*/  BSSY B1, `(.L_x_34) ;  /* 0x000000d000017945 */ /* 0x000fe20003800000 */
[----:B------:R-:W-:Y:S02]  /*2570*/  PRMT R104, R15, 0x7610, R104 ;  /* 0x000076100f687816 */ /* 0x000fe40000000068 */
[----:B------:R-:W-:Y:S01]  /*2580*/  FMUL R58, R58, R89 ;  /* 0x000000593a3a7220 */ /* 0x000fe20000400000 */
[----:B------:R-:W-:Y:S02]  /*2590*/  ISETP.GT.AND P0, PT, R3, RZ, P4 ;  /* 0x000000ff0300720c */ /* 0x000fe40002704270 */
[----:B------:R-:W-:Y:S01]  /*25a0*/  P2R R108, PR, RZ, 0x10 ;  /* 0x00000010ff6c7803 */ /* 0x000fe20000000000 */
[----:B------:R-:W-:Y:S01]  /*25b0*/  FFMA R58, R59, R88, R58 ;  /* 0x000000583b3a7223 */ /* 0x000fe2000000003a */
[----:B------:R-:W-:-:S04]  /*25c0*/  IMAD.MOV.U32 R59, RZ, RZ, R99 ;  /* 0x000000ffff3b7224 */ /* 0x000fc800078e0063 */
[----:B------:R-:W-:-:S04]  /*25d0*/  F2FP.F16.F32.PACK_AB R58, RZ, R58 ;  /* 0x0000003aff3a723e */ /* 0x000fc800000000ff */
[----:B0-----:R-:W-:Y:S01]  /*25e0*/  PRMT R5, R58, 0x7610, R5 ;  /* 0x000076103a057816 */ /* 0x001fe20000000005 */
[----:B------:R-:W-:-:S05]  /*25f0*/  IMAD.MOV.U32 R58, RZ, RZ, R98 ;  /* 0x000000ffff3a7224 */ /* 0x000fca00078e0062 */
[----:B------:R0:W-:Y:S01]  /*2600*/  @P1 STG.E.U16 desc[UR36][R58.64+0x2], R5 ;  /* 0x000002053a001986 */ /* 0x0001e2000c101524 */
[----:B------:R-:W-:Y:S05]  /*2610*/  @!P0 BRA `(.L_x_35) ;  /* 0x0000000000048947 */ /* 0x000fea0003800000 */
[----:B------:R3:W5:Y:S02]  /*2620*/  LDG.E.LTC128B.U16 R104, desc[UR36][R8.64+0x10] ;  /* 0x0000102408687981 */ /* 0x000764000c1e1520 */
.L_x_35:
[----:B------:R-:W-:Y:S05]  /*2630*/  BSYNC B1 ;  /* 0x0000000000017941 */ /* 0x000fea0003800000 */
.L_x_34:
[----:B-----5:R-:W-:Y:S01]  /*2640*/  HADD2.F32 R106, -RZ, R104.H0_H0 ;  /* 0x20000068ff6a7230 */ /* 0x020fe20000004100 */
[C---:B------:R-:W-:Y:S01]  /*2650*/  SHF.L.U64.HI R15, R12.reuse, 0x8, R13 ;  /* 0x000000080c0f7819 */ /* 0x040fe2000001020d */
[----:B0-----:R-:W-:Y:S01]  /*2660*/  IMAD.SHL.U32 R5, R12, 0x100, RZ ;  /* 0x000001000c057824 */ /* 0x001fe200078e00ff */
[----:B------:R-:W-:Y:S01]  /*2670*/  ISETP.GT.AND P3, PT, R4, 0x9, PT ;  /* 0x000000090400780c */ /* 0x000fe20003f64270 */
[----:B------:R-:W-:Y:S01]  /*2680*/  BSSY B1, `(.L_x_36) ;  /* 0x000000b000017945 */ /* 0x000fe20003800000 */
[----:B------:R-:W-:Y:S02]  /*2690*/  FMUL R105, R106, R89 ;  /* 0x000000596a697220 */ /* 0x000fe40000400000 */
[----:B------:R-:W-:Y:S02]  /*26a0*/  IADD3 R12, P1, P2, R5, R92, R109 ;  /* 0x0000005c050c7210 */ /* 0x000fe40007a3e06d */
[----:B------:R-:W-:Y:S02]  /*26b0*/  FFMA R105, R60, R88, R105 ;  /* 0x000000583c697223 */ /* 0x000fe40000000069 */
[----:B------:R-:W-:-:S02]  /*26c0*/  IADD3.X R13, R15, R93, R111, P1, P2 ;  /* 0x0000005d0f0d7210 */ /* 0x000fc40000fe446f */
[----:B------:R-:W-:Y:S02]  /*26d0*/  ISETP.GT.AND P1, PT, R3, RZ, P3 ;  /* 0x000000ff0300720c */ /* 0x000fe40001f24270 */
[----:B------:R-:W-:Y:S02]  /*26e0*/  F2FP.F16.F32.PACK_AB R60, RZ, R105 ;  /* 0x00000069ff3c723e */ /* 0x000fe400000000ff */
[----:B------:R-:W-:-:S03]  /*26f0*/  P2R R105, PR, RZ, 0x8 ;  /* 0x00000008ff697803 */ /* 0x000fc60000000000 */
[----:B------:R0:W-:Y:S06]  /*2700*/  @P0 STG.E.U16 desc[UR36][R92.64+0x10], R60 ;  /* 0x0000103c5c000986 */ /* 0x0001ec000c101524 */
[----:B------:R-:W-:Y:S05]  /*2710*/  @!P1 BRA `(.L_x_37) ;  /* 0x0000000000049947 */ /* 0x000fea0003800000 */
[----:B------:R4:W5:Y:S02]  /*2720*/  LDG.E.LTC128B.U16 R104, desc[UR36][R8.64+0x12] ;  /* 0x0000122408687981 */ /* 0x000964000c1e1520 */
.L_x_37:
[----:B------:R-:W-:Y:S05]  /*2730*/  BSYNC B1 ;  /* 0x0000000000017941 */ /* 0x000fea0003800000 */
.L_x_36:
[----:B0----5:R-:W-:Y:S01]  /*2740*/  HADD2.F32 R60, -RZ, R104.H0_H0 ;  /* 0x20000068ff3c7230 */ /* 0x021fe20000004100 */
[----:B------:R-:W-:Y:S01]  /*2750*/  ISETP.GT.AND P0, PT, R3, 0x8, P4 ;  /* 0x000000080300780c */ /* 0x000fe20002704270 */
[----:B------:R-:W-:Y:S03]  /*2760*/  BSSY B1, `(.L_x_38) ;  /* 0x000000a000017945 */ /* 0x000fe60003800000 */
[----:B------:R-:W-:-:S04]  /*2770*/  FMUL R60, R60, R89 ;  /* 0x000000593c3c7220 */ /* 0x000fc80000400000 */
[----:B------:R-:W-:Y:S01]  /*2780*/  FFMA R60, R61, R88, R60 ;  /* 0x000000583d3c7223 */ /* 0x000fe2000000003c */
[----:B------:R-:W-:-:S04]  /*2790*/  @P1 IMAD.MOV.U32 R61, RZ, RZ, R93 ;  /* 0x000000ffff3d1224 */ /* 0x000fc800078e005d */
[----:B------:R-:W-:-:S04]  /*27a0*/  F2FP.F16.F32.PACK_AB R60, RZ, R60 ;  /* 0x0000003cff3c723e */ /* 0x000fc800000000ff */
[----:B------:R-:W-:Y:S01]  /*27b0*/  PRMT R106, R60, 0x7610, R106 ;  /* 0x000076103c6a7816 */ /* 0x000fe2000000006a */
[----:B------:R-:W-:-:S05]  /*27c0*/  @P1 IMAD.MOV.U32 R60, RZ, RZ, R92 ;  /* 0x000000ffff3c1224 */ /* 0x000fca00078e005c */
[----:B------:R0:W-:Y:S01]  /*27d0*/  @P1 STG.E.U16 desc[UR36][R60.64+0x12], R106 ;  /* 0x0000126a3c001986 */ /* 0x0001e2000c101524 */
[----:B------:R-:W-:Y:S05]  /*27e0*/  @!P0 BRA `(.L_x_39) ;  /* 0x0000000000048947 */ /* 0x000fea0003800000 */
[----:B------:R0:W5:Y:S02]  /*27f0*/  LDG.E.LTC128B.U16 R104, desc[UR36][R56.64+0x10] ;  /* 0x0000102438687981 */ /* 0x000164000c1e1520 */
.L_x_39:
[----:B------:R-:W-:Y:S05]  /*2800*/  BSYNC B1 ;  /* 0x0000000000017941 */ /* 0x000fea0003800000 */
.L_x_38:
[----:B0----5:R-:W-:Y:S01]  /*2810*/  HADD2.F32 R60, -RZ, R104.H0_H0 ;  /* 0x20000068ff3c7230 */ /* 0x021fe20000004100 */
[----:B------:R-:W-:Y:S01]  /*2820*/  ISETP.GT.AND P1, PT, R3, 0x8, P3 ;  /* 0x000000080300780c */ /* 0x000fe20001f24270 */
[----:B------:R-:W-:Y:S03]  /*2830*/  BSSY B1, `(.L_x_40) ;  /* 0x0000007000017945 */ /* 0x000fe60003800000 */
[----:B------:R-:W-:-:S04]  /*2840*/  FMUL R61, R60, R89 ;  /* 0x000000593c3d7220 */ /* 0x000fc80000400000 */
[----:B------:R-:W-:-:S05]  /*2850*/  FFMA R61, R62, R88, R61 ;  /* 0x000000583e3d7223 */ /* 0x000fca000000003d */
[----:B------:R-:W-:-:S05]  /*2860*/  F2FP.F16.F32.PACK_AB R61, RZ, R61 ;  /* 0x0000003dff3d723e */ /* 0x000fca00000000ff */
[----:B------:R0:W-:Y:S01]  /*2870*/  @P0 STG.E.U16 desc[UR36][R58.64+0x10], R61 ;  /* 0x0000103d3a000986 */ /* 0x0001e2000c101524 */
[----:B------:R-:W-:Y:S05]  /*2880*/  @!P1 BRA `(.L_x_41) ;  /* 0x0000000000049947 */ /* 0x000fea0003800000 */
[----:B------:R0:W5:Y:S02]  /*2890*/  LDG.E.LTC128B.U16 R104, desc[UR36][R56.64+0x12] ;  /* 0x0000122438687981 */ /* 0x000164000c1e1520 */
.L_x_41:
[----:B------:R-:W-:Y:S05]  /*28a0*/  BSYNC B1 ;  /* 0x0000000000017941 */ /* 0x000fea0003800000 */
.L_x_40:
[----:B-----5:R-:W-:Y:S01]  /*28b0*/  HADD2.F32 R60, -RZ, R104.H0_H0 ;  /* 0x20000068ff3c7230 */ /* 0x020fe20000004100 */
[----:B------:R-:W-:Y:S01]  /*28c0*/  IADD3 R113, P0, R113, 0x80, RZ ;  /* 0x0000008071717810 */ /* 0x000fe20007f1e0ff */
[----:B------:R-:W-:Y:S01]  /*28d0*/  BSSY B1, `(.L_x_42) ;  /* 0x000000b000017945 */ /* 0x000fe20003800000 */
[----:B------:R-:W-:Y:S02]  /*28e0*/  ISETP.GT.AND P2, PT, R4, 0x10, PT ;  /* 0x000000100400780c */ /* 0x000fe40003f44270 */
[----:B------:R-:W-:Y:S01]  /*28f0*/  FMUL R60, R60, R89 ;  /* 0x000000593c3c7220 */ /* 0x000fe20000400000 */
[----:B------:R-:W-:Y:S01]  /*2900*/  IMAD.X R95, RZ, RZ, R95, P0 ;  /* 0x000000ffff5f7224 */ /* 0x000fe200000e065f */
[----:B------:R-:W-:Y:S02]  /*2910*/  ISETP.GT.AND P0, PT, R3, RZ, P2 ;  /* 0x000000ff0300720c */ /* 0x000fe40001704270 */
[----:B------:R-:W-:Y:S01]  /*2920*/  FFMA R60, R63, R88, R60 ;  /* 0x000000583f3c7223 */ /* 0x000fe2000000003c */
[----:B------:R-:W-:-:S04]  /*2930*/  P2R R106, PR, RZ, 0x4 ;  /* 0x00000004ff6a7803 */ /* 0x000fc80000000000 */
[----:B------:R-:W-:-:S05]  /*2940*/  F2FP.F16.F32.PACK_AB R60, RZ, R60 ;  /* 0x0000003cff3c723e */ /* 0x000fca00000000ff */
[----:B------:R0:W-:Y:S01]  /*2950*/  @P1 STG.E.U16 desc[UR36][R58.64+0x12], R60 ;  /* 0x0000123c3a001986 */ /* 0x0001e2000c101524 */
[----:B------:R-:W-:Y:S05]  /*2960*/  @!P0 BRA `(.L_x_43) ;  /* 0x0000000000048947 */ /* 0x000fea0003800000 */
[----:B------:R0:W5:Y:S02]  /*2970*/  LDG.E.LTC128B.U16 R104, desc[UR36][R8.64+0x20] ;  /* 0x0000202408687981 */ /* 0x000164000c1e1520 */
.L_x_43:
[----:B------:R-:W-:Y:S05]  /*2980*/  BSYNC B1 ;  /* 0x0000000000017941 */ /* 0x000fea0003800000 */
.L_x_42:
[----:B0----5:R-:W-:Y:S01]  /*2990*/  HADD2.F32 R60, -RZ, R104.H0_H0 ;  /* 0x20000068ff3c7230 */ /* 0x021fe20000004100 */
[----:B------:R-:W-:Y:S01]  /*29a0*/  ISETP.GT.AND P1, PT, R4, 0x11, PT ;  /* 0x000000110400780c */ /* 0x000fe20003f24270 */
[-C--:B------:R-:W-:Y:S01]  /*29b0*/  IMAD.WIDE.U32 R62, R113, R96.reuse, R6 ;  /* 0x00000060713e7225 */ /* 0x080fe200078e0006 */
[----:B------:R-:W-:Y:S03]  /*29c0*/  BSSY B1, `(.L_x_44) ;  /* 0x0000021000017945 */ /* 0x000fe60003800000 */
[----:B------:R-:W-:Y:S01]  /*29d0*/  FMUL R21, R60, R89 ;  /* 0x000000593c157220 */ /* 0x000fe20000400000 */
[----:B------:R-:W-:-:S03]  /*29e0*/  IMAD R60, R95, R96, RZ ;  /* 0x000000605f3c7224 */ /* 0x000fc600078e02ff */
[----:B------:R-:W-:Y:S01]  /*29f0*/  FFMA R21, R64, R88, R21 ;  /* 0x0000005840157223 */ /* 0x000fe20000000015 */
[C---:B------:R-:W-:Y:S02]  /*2a00*/  IMAD R109, R113.reuse, R97, R60 ;  /* 0x00000061716d7224 */ /* 0x040fe400078e023c */
[----:B------:R-:W-:Y:S02]  /*2a10*/  IMAD.WIDE.U32 R60, R113, R96, R90 ;  /* 0x00000060713c7225 */ /* 0x000fe400078e005a */
[----:B------:R-:W-:Y:S02]  /*2a20*/  F2FP.F16.F32.PACK_AB R21, RZ, R21 ;  /* 0x00000015ff15723e */ /* 0x000fe400000000ff */
[----:B------:R-:W-:Y:S02]  /*2a30*/  IMAD.IADD R63, R109, 0x1, R63 ;  /* 0x000000016d3f7824 */ /* 0x000fe400078e023f */
[----:B------:R-:W-:Y:S01]  /*2a40*/  PRMT R95, R21, 0x7610, R95 ;  /* 0x00007610155f7816 */ /* 0x000fe2000000005f */
[----:B------:R-:W-:-:S02]  /*2a50*/  IMAD.IADD R21, R61, 0x1, R109 ;  /* 0x000000013d157824 */ /* 0x000fc400078e026d */
[----:B------:R-:W-:Y:S02]  /*2a60*/  IMAD.WIDE.U32 R96, R113, R96, R100 ;  /* 0x0000006071607225 */ /* 0x000fe400078e0064 */
[----:B------:R0:W-:Y:S02]  /*2a70*/  @P0 STG.E.U16 desc[UR36][R92.64+0x20], R95 ;  /* 0x0000205f5c000986 */ /* 0x0001e4000c101524 */
[----:B------:R-:W-:Y:S02]  /*2a80*/  IMAD.IADD R109, R109, 0x1, R97 ;  /* 0x000000016d6d7824 */ /* 0x000fe400078e0261 */
[----:B0-----:R-:W-:Y:S01]  /*2a90*/  IMAD.WIDE.U32 R94, R23, R14, R62 ;  /* 0x0000000e175e7225 */ /* 0x001fe200078e003e */
[----:B------:R-:W-:-:S04]  /*2aa0*/  LEA R62, P0, R60, R10, 0x1 ;  /* 0x0000000a3c3e7211 */ /* 0x000fc800078008ff */
[----:B------:R-:W-:Y:S01]  /*2ab0*/  LEA.HI.X R63, R60, R11, R21, 0x1, P0 ;  /* 0x0000000b3c3f7211 */ /* 0x000fe200000f0c15 */
[----:B------:R-:W-:Y:S01]  /*2ac0*/  IMAD.IADD R21, R103, 0x1, R95 ;  /* 0x0000000167157824 */ /* 0x000fe200078e025f */
[----:B------:R-:W-:-:S04]  /*2ad0*/  LEA R60, P0, R94, R10, 0x1 ;  /* 0x0000000a5e3c7211 */ /* 0x000fc800078008ff */
[----:B------:R-:W-:Y:S02]  /*2ae0*/  LEA.HI.X R61, R94, R11, R21, 0x1, P0 ;  /* 0x0000000b5e3d7211 */ /* 0x000fe400000f0c15 */
[----:B------:R-:W-:-:S04]  /*2af0*/  IADD3 R64, P0, R20, R96, RZ ;  /* 0x0000006014407210 */ /* 0x000fc80007f1e0ff */
[----:B------:R-:W-:Y:S02]  /*2b00*/  IADD3.X R90, R109, R91, RZ, P0, !PT ;  /* 0x0000005b6d5a7210 */ /* 0x000fe400007fe4ff */
[----:B------:R-:W-:-:S05]  /*2b10*/  IADD3 R20, P0, R6, R96, RZ ;  /* 0x0000006006147210 */ /* 0x000fca0007f1e0ff */
[----:B------:R-:W-:Y:S01]  /*2b20*/  IMAD.X R21, R7, 0x1, R109, P0 ;  /* 0x0000000107157824 */ /* 0x000fe200000e066d */
[----:B------:R-:W-:Y:S01]  /*2b30*/  LEA R6, P0, R64, R10, 0x1 ;  /* 0x0000000a40067211 */ /* 0x000fe200078008ff */
[----:B------:R-:W-:-:S03]  /*2b40*/  IMAD.WIDE.U32 R20, R23, R14, R20 ;  /* 0x0000000e17147225 */ /* 0x000fc600078e0014 */
[----:B------:R-:W-:Y:S02]  /*2b50*/  LEA.HI.X R7, R64, R11, R90, 0x1, P0 ;  /* 0x0000000b40077211 */ /* 0x000fe400000f0c5a */
[----:B------:R-:W-:Y:S01]  /*2b60*/  P2R R23, PR, RZ, 0x2 ;  /* 0x00000002ff177803 */ /* 0x000fe20000000000 */
[----:B------:R-:W-:Y:S01]  /*2b70*/  IMAD.IADD R103, R103, 0x1, R21 ;  /* 0x0000000167677824 */ /* 0x000fe200078e0215 */
[----:B------:R-:W-:-:S04]  /*2b80*/  LEA R10, P0, R20, R10, 0x1 ;  /* 0x0000000a140a7211 */ /* 0x000fc800078008ff */
[----:B------:R-:W-:Y:S02]  /*2b90*/  LEA.HI.X R11, R20, R11, R103, 0x1, P0 ;  /* 0x0000000b140b7211 */ /* 0x000fe400000f0c67 */
[----:B------:R-:W-:-:S13]  /*2ba0*/  ISETP.GT.AND P0, PT, R3, RZ, P1 ;  /* 0x000000ff0300720c */ /* 0x000fda0000f04270 */
[----:B------:R-:W-:Y:S05]  /*2bb0*/  @!P0 BRA `(.L_x_45) ;  /* 0x0000000000048947 */ /* 0x000fea0003800000 */
[----:B------:R0:W5:Y:S02]  /*2bc0*/  LDG.E.LTC128B.U16 R104, desc[UR36][R8.64+0x22] ;  /* 0x0000222408687981 */ /* 0x000164000c1e1520 */
.L_x_45:
[----:B------:R-:W-:Y:S05]  /*2bd0*/  BSYNC B1 ;  /* 0x0000000000017941 */ /* 0x000fea0003800000 */
.L_x_44:
[----:B-----5:R-:W-:Y:S01]  /*2be0*/  HADD2.F32 R14, -RZ, R104.H0_H0 ;  /* 0x20000068ff0e7230 */ /* 0x020fe20000004100 */
[----:B------:R-:W-:Y:S01]  /*2bf0*/  BSSY B1, `(.L_x_46) ;  /* 0x000000a000017945 */ /* 0x000fe20003800000 */
[----:B------:R-:W-:Y:S02]  /*2c00*/  @P0 IMAD.MOV.U32 R20, RZ, RZ, R92 ;  /* 0x000000ffff140224 */ /* 0x000fe400078e005c */
[----:B------:R-:W-:Y:S02]  /*2c10*/  @P0 IMAD.MOV.U32 R21, RZ, RZ, R93 ;  /* 0x000000ffff150224 */ /* 0x000fe400078e005d */
[----:B------:R-:W-:-:S04]  /*2c20*/  FMUL R14, R14, R89 ;  /* 0x000000590e0e7220 */ /* 0x000fc80000400000 */
[----:B------:R-:W-:-:S05]  /*2c30*/  FFMA R14, R65, R88, R14 ;  /* 0x00000058410e7223 */ /* 0x000fca000000000e */
[----:B------:R-:W-:-:S05]  /*2c40*/  F2FP.F16.F32.PACK_AB R14, RZ, R14 ;  /* 0x0000000eff0e723e */ /* 0x000fca00000000ff */
[----:B------:R0:W-:Y:S01]  /*2c50*/  @P0 STG.E.U16 desc[UR36][R20.64+0x22], R14 ;  /* 0x0000220e14000986 */ /* 0x0001e2000c101524 */
[----:B------:R-:W-:-:S13]  /*2c60*/  ISETP.GT.AND P0, PT, R3, 0x8, P2 ;  /* 0x000000080300780c */ /* 0x000fda0001704270 */
[----:B0-----:R-:W-:Y:S05]  /*2c70*/  @!P0 BRA `(.L_x_47) ;  /* 0x0000000000048947 */ /* 0x001fea0003800000 */
[----:B------:R0:W5:Y:S02]  /*2c80*/  LDG.E.LTC128B.U16 R104, desc[UR36][R56.64+0x20] ;  /* 0x0000202438687981 */ /* 0x000164000c1e1520 */
.L_x_47:
[----:B------:R-:W-:Y:S05]  /*2c90*/  BSYNC B1 ;  /* 0x0000000000017941 */ /* 0x000fea0003800000 */
.L_x_46:
[----:B-----5:R-:W-:Y:S01]  /*2ca0*/  HADD2.F32 R14, -RZ, R104.H0_H0 ;  /* 0x20000068ff0e7230 */ /* 0x020fe20000004100 */
[----:B------:R-:W-:Y:S04]  /*2cb0*/  BSSY B1, `(.L_x_48) ;  /* 0x0000008000017945 */ /* 0x000fe80003800000 */
[----:B------:R-:W-:-:S04]  /*2cc0*/  FMUL R21, R14, R89 ;  /* 0x000000590e157220 */ /* 0x000fc80000400000 */
[----:B------:R-:W-:-:S05]  /*2cd0*/  FFMA R21, R66, R88, R21 ;  /* 0x0000005842157223 */ /* 0x000fca0000000015 */
[----:B------:R-:W-:-:S05]  /*2ce0*/  F2FP.F16.F32.PACK_AB R21, RZ, R21 ;  /* 0x00000015ff15723e */ /* 0x000fca00000000ff */
[----:B------:R0:W-:Y:S01]  /*2cf0*/  @P0 STG.E.U16 desc[UR36][R58.64+0x20], R21 ;  /* 0x000020153a000986 */ /* 0x0001e2000c101524 */
[----:B------:R-:W-:-:S13]  /*2d00*/  ISETP.GT.AND P0, PT, R3, 0x8, P1 ;  /* 0x000000080300780c */ /* 0x000fda0000f04270 */
[----:B0-----:R-:W-:Y:S05]  /*2d10*/  @!P0 BRA `(.L_x_49) ;  /* 0x0000000000048947 */ /* 0x001fea0003800000 */
[----:B------:R0:W5:Y:S02]  /*2d20*/  LDG.E.LTC128B.U16 R104, desc[UR36][R56.64+0x22] ;  /* 0x0000222438687981 */ /* 0x000164000c1e1520 */
.L_x_49:
[----:B------:R-:W-:Y:S05]  /*2d30*/  BSYNC B1 ;  /* 0x0000000000017941 */ /* 0x000fea0003800000 */
.L_x_48:
[----:B-----5:R-:W-:Y:S01]  /*2d40*/  HADD2.F32 R14, -RZ, R104.H0_H0 ;  /* 0x20000068ff0e7230 */ /* 0x020fe20000004100 */
[----:B------:R-:W-:Y:S01]  /*2d50*/  ISETP.GT.AND P2, PT, R4, 0x18, PT ;  /* 0x000000180400780c */ /* 0x000fe20003f44270 */
[----:B------:R-:W-:Y:S03]  /*2d60*/  BSSY B1, `(.L_x_50) ;  /* 0x0000009000017945 */ /* 0x000fe60003800000 */
[----:B------:R-:W-:Y:S01]  /*2d70*/  FMUL R14, R14, R89 ;  /* 0x000000590e0e7220 */ /* 0x000fe20000400000 */
[----:B------:R-:W-:-:S03]  /*2d80*/  P2R R90, PR, RZ, 0x4 ;  /* 0x00000004ff5a7803 */ /* 0x000fc60000000000 */
[----:B------:R-:W-:-:S05]  /*2d90*/  FFMA R14, R67, R88, R14 ;  /* 0x00000058430e7223 */ /* 0x000fca000000000e */
[----:B------:R-:W-:-:S05]  /*2da0*/  F2FP.F16.F32.PACK_AB R14, RZ, R14 ;  /* 0x0000000eff0e723e */ /* 0x000fca00000000ff */
[----:B------:R0:W-:Y:S01]  /*2db0*/  @P0 STG.E.U16 desc[UR36][R58.64+0x22], R14 ;  /* 0x0000220e3a000986 */ /* 0x0001e2000c101524 */
[----:B------:R-:W-:-:S13]  /*2dc0*/  ISETP.GT.AND P0, PT, R3, RZ, P2 ;  /* 0x000000ff0300720c */ /* 0x000fda0001704270 */
[----:B0-----:R-:W-:Y:S05]  /*2dd0*/  @!P0 BRA `(.L_x_51) ;  /* 0x0000000000048947 */ /* 0x001fea0003800000 */
[----:B------:R0:W5:Y:S02]  /*2de0*/  LDG.E.LTC128B.U16 R104, desc[UR36][R8.64+0x30] ;  /* 0x0000302408687981 */ /* 0x000164000c1e1520 */
.L_x_51:
[----:B------:R-:W-:Y:S05]  /*2df0*/  BSYNC B1 ;  /* 0x0000000000017941 */ /* 0x000fea0003800000 */
.L_x_50:
[----:B-----5:R-:W-:Y:S01]  /*2e00*/  HADD2.F32 R14, -RZ, R104.H0_H0 ;  /* 0x20000068ff0e7230 */ /* 0x020fe20000004100 */
[----:B------:R-:W-:Y:S01]  /*2e10*/  ISETP.GT.AND P1, PT, R4, 0x19, PT ;  /* 0x000000190400780c */ /* 0x000fe20003f24270 */
[----:B------:R-:W-:Y:S01]  /*2e20*/  @P0 IMAD.MOV.U32 R20, RZ, RZ, R92 ;  /* 0x000000ffff140224 */ /* 0x000fe200078e005c */
[----:B------:R-:W-:Y:S02]  /*2e30*/  BSSY B1, `(.L_x_52) ;  /* 0x000000b000017945 */ /* 0x000fe40003800000 */
[----:B------:R-:W-:-:S04]  /*2e40*/  FMUL R21, R14, R89 ;  /* 0x000000590e157220 */ /* 0x000fc80000400000 */
[----:B------:R-:W-:Y:S01]  /*2e50*/  FFMA R21, R68, R88, R21 ;  /* 0x0000005844157223 */ /* 0x000fe20000000015 */
[----:B------:R-:W-:-:S04]  /*2e60*/  P2R R68, PR, RZ, 0x2 ;  /* 0x00000002ff447803 */ /* 0x000fc80000000000 */
[----:B------:R-:W-:-:S04]  /*2e70*/  F2FP.F16.F32.PACK_AB R21, RZ, R21 ;  /* 0x00000015ff15723e */ /* 0x000fc800000000ff */
[----:B------:R-:W-:Y:S01]  /*2e80*/  PRMT R14, R21, 0x7610, R14 ;  /* 0x00007610150e7816 */ /* 0x000fe2000000000e */
[----:B------:R-:W-:-:S05]  /*2e90*/  @P0 IMAD.MOV.U32 R21, RZ, RZ, R93 ;  /* 0x000000ffff150224 */ /* 0x000fca00078e005d */
[----:B------:R0:W-:Y:S01]  /*2ea0*/  @P0 STG.E.U16 desc[UR36][R20.64+0x30], R14 ;  /* 0x0000300e14000986 */ /* 0x0001e2000c101524 */
[----:B------:R-:W-:-:S13]  /*2eb0*/  ISETP.GT.AND P0, PT, R3, RZ, P1 ;  /* 0x000000ff0300720c */ /* 0x000fda0000f04270 */
[----:B0-----:R-:W-:Y:S05]  /*2ec0*/  @!P0 BRA `(.L_x_53) ;  /* 0x0000000000048947 */ /* 0x001fea0003800000 */
[----:B------:R0:W5:Y:S02]  /*2ed0*/  LDG.E.LTC128B.U16 R104, desc[UR36][R8.64+0x32] ;  /* 0x0000322408687981 */ /* 0x000164000c1e1520 */
.L_x_53:
[----:B------:R-:W-:Y:S05]  /*2ee0*/  BSYNC B1 ;  /* 0x0000000000017941 */ /* 0x000fea0003800000 */
.L_x_52:
        /* <DEDUP_REMOVED lines=11> */
.L_x_55:
[----:B------:R-:W-:Y:S05]  /*2fa0*/  BSYNC B1 ;  /* 0x0000000000017941 */ /* 0x000fea0003800000 */
.L_x_54:
        /* <DEDUP_REMOVED lines=9> */
.L_x_57:
[----:B------:R-:W-:Y:S05]  /*3040*/  BSYNC B1 ;  /* 0x0000000000017941 */ /* 0x000fea0003800000 */
.L_x_56:
        /* <DEDUP_REMOVED lines=11> */
.L_x_59:
[----:B------:R-:W-:Y:S05]  /*3100*/  BSYNC B1 ;  /* 0x0000000000017941 */ /* 0x000fea0003800000 */
.L_x_58:
[----:B-----5:R-:W-:Y:S01]  /*3110*/  HADD2.F32 R14, -RZ, R104.H0_H0 ;  /* 0x20000068ff0e7230 */ /* 0x020fe20000004100 */
[----:B------:R-:W-:Y:S01]  /*3120*/  ISETP.GT.AND P1, PT, R4, 0x21, PT ;  /* 0x000000210400780c */ /* 0x000fe20003f24270 */
[----:B------:R-:W-:Y:S01]  /*3130*/  @P0 IMAD.MOV.U32 R20, RZ, RZ, R92 ;  /* 0x000000ffff140224 */ /* 0x000fe200078e005c */
[----:B------:R-:W-:Y:S02]  /*3140*/  BSSY B1, `(.L_x_60) ;  /* 0x000000b000017945 */ /* 0x000fe40003800000 */
[----:B------:R-:W-:Y:S01]  /*3150*/  FMUL R21, R14, R89 ;  /* 0x000000590e157220 */ /* 0x000fe20000400000 */
[----:B------:R-:W-:-:S03]  /*3160*/  P2R R70, PR, RZ, 0x2 ;  /* 0x00000002ff467803 */ /* 0x000fc60000000000 */
[----:B------:R-:W-:-:S05]  /*3170*/  FFMA R21, R72, R88, R21 ;  /* 0x0000005848157223 */ /* 0x000fca0000000015 */
[----:B------:R-:W-:-:S04]  /*3180*/  F2FP.F16.F32.PACK_AB R21, RZ, R21 ;  /* 0x00000015ff15723e */ /* 0x000fc800000000ff */
[----:B------:R-:W-:Y:S01]  /*3190*/  PRMT R14, R21, 0x7610, R14 ;  /* 0x00007610150e7816 */ /* 0x000fe2000000000e */
[----:B------:R-:W-:-:S05]  /*31a0*/  @P0 IMAD.MOV.U32 R21, RZ, RZ, R93 ;  /* 0x000000ffff150224 */ /* 0x000fca00078e005d */
[----:B------:R0:W-:Y:S01]  /*31b0*/  @P0 STG.E.U16 desc[UR36][R20.64+0x40], R14 ;  /* 0x0000400e14000986 */ /* 0x0001e2000c101524 */
[----:B------:R-:W-:-:S13]  /*31c0*/  ISETP.GT.AND P0, PT, R3, RZ, P1 ;  /* 0x000000ff0300720c */ /* 0x000fda0000f04270 */
[----:B0-----:R-:W-:Y:S05]  /*31d0*/  @!P0 BRA `(.L_x_61) ;  /* 0x0000000000048947 */ /* 0x001fea0003800000 */
[----:B------:R0:W5:Y:S02]  /*31e0*/  LDG.E.LTC128B.U16 R104, desc[UR36][R8.64+0x42] ;  /* 0x0000422408687981 */ /* 0x000164000c1e1520 */
.L_x_61:
[----:B------:R-:W-:Y:S05]  /*31f0*/  BSYNC B1 ;  /* 0x0000000000017941 */ /* 0x000fea0003800000 */
.L_x_60:
        /* <DEDUP_REMOVED lines=11> */
.L_x_63:
[----:B------:R-:W-:Y:S05]  /*32b0*/  BSYNC B1 ;  /* 0x0000000000017941 */ /* 0x000fea0003800000 */
.L_x_62:
        /* <DEDUP_REMOVED lines=9> */
.L_x_65:
[----:B------:R-:W-:Y:S05]  /*3350*/  BSYNC B1 ;  /* 0x0000000000017941 */ /* 0x000fea0003800000 */
.L_x_64:
        /* <DEDUP_REMOVED lines=11> */
.L_x_67:
[----:B------:R-:W-:Y:S05]  /*3410*/  BSYNC B1 ;  /* 0x0000000000017941 */ /* 0x000fea0003800000 */
.L_x_66:
[----:B-----5:R-:W-:Y:S01]  /*3420*/  HADD2.F32 R14, -RZ, R104.H0_H0 ;  /* 0x20000068ff0e7230 */ /* 0x020fe20000004100 */
[----:B------:R-:W-:Y:S01]  /*3430*/  ISETP.GT.AND P5, PT, R4, 0x29, PT ;  /* 0x000000290400780c */ /* 0x000fe20003fa4270 */
[----:B------:R-:W-:Y:S01]  /*3440*/  @P0 IMAD.MOV.U32 R20, RZ, RZ, R92 ;  /* 0x000000ffff140224 */ /* 0x000fe200078e005c */
[----:B------:R-:W-:Y:S02]  /*3450*/  BSSY B1, `(.L_x_68) ;  /* 0x000000b000017945 */ /* 0x000fe40003800000 */
[----:B------:R-:W-:-:S04]  /*3460*/  FMUL R21, R14, R89 ;  /* 0x000000590e157220 */ /* 0x000fc80000400000 */
[----:B------:R-:W-:-:S05]  /*3470*/  FFMA R21, R76, R88, R21 ;  /* 0x000000584c157223 */ /* 0x000fca0000000015 */
[----:B------:R-:W-:-:S04]  /*3480*/  F2FP.F16.F32.PACK_AB R21, RZ, R21 ;  /* 0x00000015ff15723e */ /* 0x000fc800000000ff */
[----:B------:R-:W-:Y:S01]  /*3490*/  PRMT R14, R21, 0x7610, R14 ;  /* 0x00007610150e7816 */ /* 0x000fe2000000000e */
[----:B------:R-:W-:-:S05]  /*34a0*/  @P0 IMAD.MOV.U32 R21, RZ, RZ, R93 ;  /* 0x000000ffff150224 */ /* 0x000fca00078e005d */
[----:B------:R1:W-:Y:S01]  /*34b0*/  @P0 STG.E.U16 desc[UR36][R20.64+0x50], R14 ;  /* 0x0000500e14000986 */ /* 0x0003e2000c101524 */
[----:B------:R-:W-:Y:S02]  /*34c0*/  ISETP.GT.AND P0, PT, R3, RZ, P5 ;  /* 0x000000ff0300720c */ /* 0x000fe40002f04270 */
[----:B-1----:R-:W-:-:S11]  /*34d0*/  P2R R14, PR, RZ, 0x20 ;  /* 0x00000020ff0e7803 */ /* 0x002fd60000000000 */
[----:B------:R-:W-:Y:S05]  /*34e0*/  @!P0 BRA `(.L_x_69) ;  /* 0x0000000000048947 */ /* 0x000fea0003800000 */
[----:B------:R1:W5:Y:S02]  /*34f0*/  LDG.E.LTC128B.U16 R104, desc[UR36][R8.64+0x52] ;  /* 0x0000522408687981 */ /* 0x000364000c1e1520 */
.L_x_69:
[----:B------:R-:W-:Y:S05]  /*3500*/  BSYNC B1 ;  /* 0x0000000000017941 */ /* 0x000fea0003800000 */
.L_x_68:
        /* <DEDUP_REMOVED lines=11> */
.L_x_71:
[----:B------:R-:W-:Y:S05]  /*35c0*/  BSYNC B1 ;  /* 0x0000000000017941 */ /* 0x000fea0003800000 */
.L_x_70:
        /* <DEDUP_REMOVED lines=9> */
.L_x_73:
[----:B------:R-:W-:Y:S05]  /*3660*/  BSYNC B1 ;  /* 0x0000000000017941 */ /* 0x000fea0003800000 */
.L_x_72:
[----:B-----5:R-:W-:Y:S01]  /*3670*/  HADD2.F32 R14, -RZ, R104.H0_H0 ;  /* 0x20000068ff0e7230 */ /* 0x020fe20000004100 */
[----:B------:R-:W-:Y:S01]  /*3680*/  ISETP.GT.AND P3, PT, R4, 0x30, PT ;  /* 0x000000300400780c */ /* 0x000fe20003f64270 */
[----:B------:R-:W-:Y:S03]  /*3690*/  BSSY B1, `(.L_x_74) ;  /* 0x0000008000017945 */ /* 0x000fe60003800000 */
[----:B------:R-:W-:-:S04]  /*36a0*/  FMUL R14, R14, R89 ;  /* 0x000000590e0e7220 */ /* 0x000fc80000400000 */
[----:B------:R-:W-:-:S05]  /*36b0*/  FFMA R14, R79, R88, R14 ;  /* 0x000000584f0e7223 */ /* 0x000fca000000000e */
[----:B------:R-:W-:-:S05]  /*36c0*/  F2FP.F16.F32.PACK_AB R14, RZ, R14 ;  /* 0x0000000eff0e723e */ /* 0x000fca00000000ff */
[----:B------:R0:W-:Y:S01]  /*36d0*/  @P0 STG.E.U16 desc[UR36][R58.64+0x52], R14 ;  /* 0x0000520e3a000986 */ /* 0x0001e2000c101524 */
[----:B------:R-:W-:-:S13]  /*36e0*/  ISETP.GT.AND P0, PT, R3, RZ, P3 ;  /* 0x000000ff0300720c */ /* 0x000fda0001f04270 */
[----:B0-----:R-:W-:Y:S05]  /*36f0*/  @!P0 BRA `(.L_x_75) ;  /* 0x0000000000048947 */ /* 0x001fea0003800000 */
[----:B------:R0:W5:Y:S02]  /*3700*/  LDG.E.LTC128B.U16 R104, desc[UR36][R8.64+0x60] ;  /* 0x0000602408687981 */ /* 0x000164000c1e1520 */
.L_x_75:
[----:B------:R-:W-:Y:S05]  /*3710*/  BSYNC B1 ;  /* 0x0000000000017941 */ /* 0x000fea0003800000 */
.L_x_74:
        /* <DEDUP_REMOVED lines=13> */
.L_x_77:
[----:B------:R-:W-:Y:S05]  /*37f0*/  BSYNC B1 ;  /* 0x0000000000017941 */ /* 0x000fea0003800000 */
.L_x_76:
        /* <DEDUP_REMOVED lines=11> */
.L_x_79:
[----:B------:R-:W-:Y:S05]  /*38b0*/  BSYNC B1 ;  /* 0x0000000000017941 */ /* 0x000fea0003800000 */
.L_x_78:
        /* <DEDUP_REMOVED lines=9> */
.L_x_81:
[----:B------:R-:W-:Y:S05]  /*3950*/  BSYNC B1 ;  /* 0x0000000000017941 */ /* 0x000fea0003800000 */
.L_x_80:
        /* <DEDUP_REMOVED lines=10> */
.L_x_83:
[----:B------:R-:W-:Y:S05]  /*3a00*/  BSYNC B1 ;  /* 0x0000000000017941 */ /* 0x000fea0003800000 */
.L_x_82:
        /* <DEDUP_REMOVED lines=8> */
[----:B------:R-:W-:-:S05]  /*3a90*/  IADD3 R20, P0, R5, R98, RZ ;  /* 0x0000006205147210 */ /* 0x000fca0007f1e0ff */
[----:B-1----:R-:W-:Y:S01]  /*3aa0*/  IMAD.X R21, R15, 0x1, R99, P0 ;  /* 0x000000010f157824 */ /* 0x002fe200000e0663 */
[----:B------:R-:W-:-:S05]  /*3ab0*/  IADD3 R64, P0, R5, R98, RZ ;  /* 0x0000006205407210 */ /* 0x000fca0007f1e0ff */
[----:B------:R-:W-:Y:S01]  /*3ac0*/  IMAD.X R65, R15, 0x1, R99, P0 ;  /* 0x000000010f417824 */ /* 0x000fe200000e0663 */
[----:B------:R-:W-:-:S05]  /*3ad0*/  IADD3 R14, P0, R5, R92, RZ ;  /* 0x0000005c050e7210 */ /* 0x000fca0007f1e0ff */
[----:B------:R-:W-:Y:S01]  /*3ae0*/  IMAD.X R15, R15, 0x1, R93, P0 ;  /* 0x000000010f0f7824 */ /* 0x000fe200000e065d */
[----:B------:R-:W-:-:S04]  /*3af0*/  ISETP.GT.AND P0, PT, R4, 0x39, PT ;  /* 0x000000390400780c */ /* 0x000fc80003f04270 */
[----:B------:R-:W-:-:S13]  /*3b00*/  ISETP.GT.AND P4, PT, R3, RZ, P0 ;  /* 0x000000ff0300720c */ /* 0x000fda0000784270 */
[----:B------:R-:W-:Y:S05]  /*3b10*/  @!P4 BRA `(.L_x_85) ;  /* 0x000000000004c947 */ /* 0x000fea0003800000 */
[----:B------:R1:W5:Y:S02]  /*3b20*/  LDG.E.LTC128B.U16 R104, desc[UR36][R8.64+0x72] ;  /* 0x0000722408687981 */ /* 0x000364000c1e1520 */
.L_x_85:
[----:B------:R-:W-:Y:S05]  /*3b30*/  BSYNC B1 ;  /* 0x0000000000017941 */ /* 0x000fea0003800000 */
.L_x_84:
        /* <DEDUP_REMOVED lines=9> */
.L_x_87:
[----:B------:R-:W-:Y:S05]  /*3bd0*/  BSYNC B1 ;  /* 0x0000000000017941 */ /* 0x000fea0003800000 */
.L_x_86:
        /* <DEDUP_REMOVED lines=9> */
.L_x_89:
[----:B------:R-:W-:Y:S05]  /*3c70*/  BSYNC B1 ;  /* 0x0000000000017941 */ /* 0x000fea0003800000 */
.L_x_88:
[----:B-----5:R-:W-:-:S05]  /*3c80*/  HADD2.F32 R4, -RZ, R104.H0_H0 ;  /* 0x20000068ff047230 */ /* 0x020fca0000004100 */
[----:B------:R-:W-:-:S04]  /*3c90*/  FMUL R4, R4, R89 ;  /* 0x0000005904047220 */ /* 0x000fc80000400000 */
[----:B------:R-:W-:-:S05]  /*3ca0*/  FFMA R4, R87, R88, R4 ;  /* 0x0000005857047223 */ /* 0x000fca0000000004 */
[----:B------:R-:W-:-:S04]  /*3cb0*/  F2FP.F16.F32.PACK_AB R4, RZ, R4 ;  /* 0x00000004ff04723e */ /* 0x000fc800000000ff */
[----:B-1-34-:R-:W-:-:S05]  /*3cc0*/  PRMT R8, R4, 0x7610, R8 ;  /* 0x0000761004087816 */ /* 0x01afca0000000008 */
[----:B------:R1:W-:Y:S01]  /*3cd0*/  @P4 STG.E.U16 desc[UR36][R58.64+0x72], R8 ;  /* 0x000072083a004986 */ /* 0x0003e2000c101524 */
[----:B------:R-:W-:-:S13]  /*3ce0*/  ISETP.GT.AND P4, PT, R3, 0x80, P6 ;  /* 0x000000800300780c */ /* 0x000fda0003784270 */
[----:B------:R-:W3:Y:S01]  /*3cf0*/  @P4 LDG.E.LTC128B.U16 R104, desc[UR36][R62.64] ;  /* 0x000000243e684981 */ /* 0x000ee2000c1e1520 */
[----:B------:R-:W-:Y:S01]  /*3d00*/  BSSY B1, `(.L_x_90) ;  /* 0x000000a000017945 */ /* 0x000fe20003800000 */
[----:B---3--:R-:W-:-:S05]  /*3d10*/  HADD2.F32 R4, -RZ, R104.H0_H0 ;  /* 0x20000068ff047230 */ /* 0x008fca0000004100 */
[----:B------:R-:W-:-:S04]  /*3d20*/  FMUL R5, R4, R89 ;  /* 0x0000005904057220 */ /* 0x000fc80000400000 */
[----:B------:R-:W-:-:S05]  /*3d30*/  FFMA R5, R24, R88, R5 ;  /* 0x0000005818057223 */ /* 0x000fca0000000005 */
[----:B------:R-:W-:-:S05]  /*3d40*/  F2FP.F16.F32.PACK_AB R5, RZ, R5 ;  /* 0x00000005ff05723e */ /* 0x000fca00000000ff */
[----:B------:R1:W-:Y:S01]  /*3d50*/  @P4 STG.E.U16 desc[UR36][R14.64], R5 ;  /* 0x000000050e004986 */ /* 0x0003e2000c101524 */
[----:B------:R-:W-:-:S04]  /*3d60*/  ISETP.NE.AND P4, PT, R107, RZ, PT ;  /* 0x000000ff6b00720c */ /* 0x000fc80003f85270 */
[----:B------:R-:W-:-:S13]  /*3d70*/  ISETP.GT.AND P4, PT, R3, 0x80, P4 ;  /* 0x000000800300780c */ /* 0x000fda0002784270 */
[----:B-1----:R-:W-:Y:S05]  /*3d80*/  @!P4 BRA `(.L_x_91) ;  /* 0x000000000004c947 */ /* 0x002fea0003800000 */
[----:B------:R1:W5:Y:S02]  /*3d90*/  LDG.E.LTC128B.U16 R104, desc[UR36][R60.64+0x2] ;  /* 0x000002243c687981 */ /* 0x000364000c1e1520 */
.L_x_91:
[----:B------:R-:W-:Y:S05]  /*3da0*/  BSYNC B1 ;  /* 0x0000000000017941 */ /* 0x000fea0003800000 */
.L_x_90:
[----:B-----5:R-:W-:Y:S01]  /*3db0*/  HADD2.F32 R4, -RZ, R104.H0_H0 ;  /* 0x20000068ff047230 */ /* 0x020fe20000004100 */
[----:B------:R-:W-:Y:S01]  /*3dc0*/  ISETP.GT.AND P6, PT, R3, 0x88, P6 ;  /* 0x000000880300780c */ /* 0x000fe200037c4270 */
        /* <DEDUP_REMOVED lines=8> */
[----:B------:R-:W-:Y:S05]  /*3e50*/  @!P6 BRA `(.L_x_93) ;  /* 0x000000000004e947 */ /* 0x000fea0003800000 */
[----:B------:R4:W5:Y:S02]  /*3e60*/  LDG.E.LTC128B.U16 R104, desc[UR36][R6.64] ;  /* 0x0000002406687981 */ /* 0x000964000c1e1520 */
.L_x_93:
[----:B------:R-:W-:Y:S05]  /*3e70*/  BSYNC B1 ;  /* 0x0000000000017941 */ /* 0x000fea0003800000 */
.L_x_92:
[----:B---3-5:R-:W-:Y:S01]  /*3e80*/  HADD2.F32 R4, -RZ, R104.H0_H0 ;  /* 0x20000068ff047230 */ /* 0x028fe20000004100 */
[----:B------:R-:W-:Y:S01]  /*3e90*/  ISETP.NE.AND P4, PT, R107, RZ, PT ;  /* 0x000000ff6b00720c */ /* 0x000fe20003f85270 */
[----:B------:R-:W-:Y:S03]  /*3ea0*/  BSSY B1, `(.L_x_94) ;  /* 0x0000008000017945 */ /* 0x000fe60003800000 */
[----:B------:R-:W-:Y:S01]  /*3eb0*/  FMUL R5, R4, R89 ;  /* 0x0000005904057220 */ /* 0x000fe20000400000 */
[----:B------:R-:W-:-:S03]  /*3ec0*/  ISETP.GT.AND P4, PT, R3, 0x88, P4 ;  /* 0x000000880300780c */ /* 0x000fc60002784270 */
[----:B------:R-:W-:-:S05]  /*3ed0*/  FFMA R5, R26, R88, R5 ;  /* 0x000000581a057223 */ /* 0x000fca0000000005 */
[----:B------:R-:W-:-:S05]  /*3ee0*/  F2FP.F16.F32.PACK_AB R5, RZ, R5 ;  /* 0x00000005ff05723e */ /* 0x000fca00000000ff */
[----:B------:R3:W-:Y:S01]  /*3ef0*/  @P6 STG.E.U16 desc[UR36][R20.64], R5 ;  /* 0x0000000514006986 */ /* 0x0007e2000c101524 */
[----:B------:R-:W-:Y:S05]  /*3f00*/  @!P4 BRA `(.L_x_95) ;  /* 0x000000000004c947 */ /* 0x000fea0003800000 */
[----:B------:R0:W5:Y:S02]  /*3f10*/  LDG.E.LTC128B.U16 R104, desc[UR36][R10.64+0x2] ;  /* 0x000002240a687981 */ /* 0x000164000c1e1520 */
.L_x_95:
[----:B------:R-:W-:Y:S05]  /*3f20*/  BSYNC B1 ;  /* 0x0000000000017941 */ /* 0x000fea0003800000 */
.L_x_94:
[----:B-----5:R-:W-:Y:S01]  /*3f30*/  HADD2.F32 R4, -RZ, R104.H0_H0 ;  /* 0x20000068ff047230 */ /* 0x020fe20000004100 */
[----:B------:R-:W-:Y:S01]  /*3f40*/  ISETP.NE.AND P6, PT, R108, RZ, PT ;  /* 0x000000ff6c00720c */ /* 0x000fe20003fc5270 */
[----:B------:R-:W-:Y:S03]  /*3f50*/  BSSY B1, `(.L_x_96) ;  /* 0x0000008000017945 */ /* 0x000fe60003800000 */
[----:B------:R-:W-:-:S04]  /*3f60*/  FMUL R4, R4, R89 ;  /* 0x0000005904047220 */ /* 0x000fc80000400000 */
[----:B------:R-:W-:-:S05]  /*3f70*/  FFMA R4, R27, R88, R4 ;  /* 0x000000581b047223 */ /* 0x000fca0000000004 */
[----:B------:R-:W-:-:S05]  /*3f80*/  F2FP.F16.F32.PACK_AB R4, RZ, R4 ;  /* 0x00000004ff04723e */ /* 0x000fca00000000ff */
[----:B------:R0:W-:Y:S01]  /*3f90*/  @P4 STG.E.U16 desc[UR36][R64.64+0x2], R4 ;  /* 0x0000020440004986 */ /* 0x0001e2000c101524 */
[----:B------:R-:W-:-:S13]  /*3fa0*/  ISETP.GT.AND P4, PT, R3, 0x80, P6 ;  /* 0x000000800300780c */ /* 0x000fda0003784270 */
[----:B0-----:R-:W-:Y:S05]  /*3fb0*/  @!P4 BRA `(.L_x_97) ;  /* 0x000000000004c947 */ /* 0x001fea0003800000 */
[----:B------:R0:W5:Y:S02]  /*3fc0*/  LDG.E.LTC128B.U16 R104, desc[UR36][R60.64+0x10] ;  /* 0x000010243c687981 */ /* 0x000164000c1e1520 */
.L_x_97:
[----:B------:R-:W-:Y:S05]  /*3fd0*/  BSYNC B1 ;  /* 0x0000000000017941 */ /* 0x000fea0003800000 */
.L_x_96:
[----:B-----5:R-:W-:Y:S01]  /*3fe0*/  HADD2.F32 R4, -RZ, R104.H0_H0 ;  /* 0x20000068ff047230 */ /* 0x020fe20000004100 */
[----:B------:R-:W-:Y:S01]  /*3ff0*/  ISETP.NE.AND P6, PT, R105, RZ, PT ;  /* 0x000000ff6900720c */ /* 0x000fe20003fc5270 */
[----:B------:R-:W-:Y:S03]  /*4000*/  BSSY B1, `(.L_x_98) ;  /* 0x000000b000017945 */ /* 0x000fe60003800000 */
[----:B---3--:R-:W-:Y:S01]  /*4010*/  FMUL R5, R4, R89 ;  /* 0x0000005904057220 */ /* 0x008fe20000400000 */
[----:B------:R-:W-:-:S03]  /*4020*/  @P4 IMAD.MOV.U32 R4, RZ, RZ, R14 ;  /* 0x000000ffff044224 */ /* 0x000fc600078e000e */
[----:B------:R-:W-:-:S05]  /*4030*/  FFMA R5, R28, R88, R5 ;  /* 0x000000581c057223 */ /* 0x000fca0000000005 */
[----:B------:R-:W-:-:S04]  /*4040*/  F2FP.F16.F32.PACK_AB R5, RZ, R5 ;  /* 0x00000005ff05723e */ /* 0x000fc800000000ff */
[----:B----4-:R-:W-:Y:S01]  /*4050*/  PRMT R6, R5, 0x7610, R6 ;  /* 0x0000761005067816 */ /* 0x010fe20000000006 */
[----:B------:R-:W-:-:S05]  /*4060*/  @P4 IMAD.MOV.U32 R5, RZ, RZ, R15 ;  /* 0x000000ffff054224 */ /* 0x000fca00078e000f */
[----:B------:R3:W-:Y:S01]  /*4070*/  @P4 STG.E.U16 desc[UR36][R4.64+0x10], R6 ;  /* 0x0000100604004986 */ /* 0x0007e2000c101524 */
[----:B------:R-:W-:-:S13]  /*4080*/  ISETP.GT.AND P4, PT, R3, 0x80, P6 ;  /* 0x000000800300780c */ /* 0x000fda0003784270 */
[----:B---3--:R-:W-:Y:S05]  /*4090*/  @!P4 BRA `(.L_x_99) ;  /* 0x000000000004c947 */ /* 0x008fea0003800000 */
[----:B------:R3:W5:Y:S02]  /*40a0*/  LDG.E.LTC128B.U16 R104, desc[UR36][R60.64+0x12] ;  /* 0x000012243c687981 */ /* 0x000764000c1e1520 */
.L_x_99:
[----:B------:R-:W-:Y:S05]  /*40b0*/  BSYNC B1 ;  /* 0x0000000000017941 */ /* 0x000fea0003800000 */
.L_x_98:
[----:B-----5:R-:W-:Y:S01]  /*40c0*/  HADD2.F32 R4, -RZ, R104.H0_H0 ;  /* 0x20000068ff047230 */ /* 0x020fe20000004100 */
[----:B------:R-:W-:Y:S01]  /*40d0*/  BSSY B1, `(.L_x_100) ;  /* 0x000000c000017945 */ /* 0x000fe20003800000 */
[----:B------:R-:W-:-:S03]  /*40e0*/  @P4 IMAD.MOV.U32 R5, RZ, RZ, R15 ;  /* 0x000000ffff054224 */ /* 0x000fc600078e000f */
[----:B------:R-:W-:-:S04]  /*40f0*/  FMUL R4, R4, R89 ;  /* 0x0000005904047220 */ /* 0x000fc80000400000 */
[----:B------:R-:W-:-:S05]  /*4100*/  FFMA R4, R29, R88, R4 ;  /* 0x000000581d047223 */ /* 0x000fca0000000004 */
[----:B------:R-:W-:-:S04]  /*4110*/  F2FP.F16.F32.PACK_AB R4, RZ, R4 ;  /* 0x00000004ff04723e */ /* 0x000fc800000000ff */
[----:B------:R-:W-:Y:S01]  /*4120*/  PRMT R6, R4, 0x7610, R6 ;  /* 0x0000761004067816 */ /* 0x000fe20000000006 */
[----:B------:R-:W-:-:S05]  /*4130*/  @P4 IMAD.MOV.U32 R4, RZ, RZ, R14 ;  /* 0x000000ffff044224 */ /* 0x000fca00078e000e */
[----:B------:R4:W-:Y:S01]  /*4140*/  @P4 STG.E.U16 desc[UR36][R4.64+0x12], R6 ;  /* 0x0000120604004986 */ /* 0x0009e2000c101524 */
[----:B------:R-:W-:-:S04]  /*4150*/  ISETP.NE.AND P4, PT, R108, RZ, PT ;  /* 0x000000ff6c00720c */ /* 0x000fc80003f85270 */
[----:B------:R-:W-:-:S13]  /*4160*/  ISETP.GT.AND P4, PT, R3, 0x88, P4 ;  /* 0x000000880300780c */ /* 0x000fda0002784270 */
[----:B----4-:R-:W-:Y:S05]  /*4170*/  @!P4 BRA `(.L_x_101) ;  /* 0x000000000004c947 */ /* 0x010fea0003800000 */
[----:B------:R4:W5:Y:S02]  /*4180*/  LDG.E.LTC128B.U16 R104, desc[UR36][R10.64+0x10] ;  /* 0x000010240a687981 */ /* 0x000964000c1e1520 */
.L_x_101:
[----:B------:R-:W-:Y:S05]  /*4190*/  BSYNC B1 ;  /* 0x0000000000017941 */ /* 0x000fea0003800000 */
.L_x_100:
        /* <DEDUP_REMOVED lines=9> */
.L_x_103:
[----:B------:R-:W-:Y:S05]  /*4230*/  BSYNC B1 ;  /* 0x0000000000017941 */ /* 0x000fea0003800000 */
.L_x_102:
[----:B-----5:R-:W-:Y:S01]  /*4240*/  HADD2.F32 R4, -RZ, R104.H0_H0 ;  /* 0x20000068ff047230 */ /* 0x020fe20000004100 */
[----:B------:R-:W-:Y:S01]  /*4250*/  ISETP.NE.AND P6, PT, R106, RZ, PT ;  /* 0x000000ff6a00720c */ /* 0x000fe20003fc5270 */
        /* <DEDUP_REMOVED lines=8> */
[----:B------:R-:W-:-:S13]  /*42e0*/  ISETP.GT.AND P4, PT, R3, 0x80, P6 ;  /* 0x000000800300780c */ /* 0x000fda0003784270 */
[----:B0-----:R-:W-:Y:S05]  /*42f0*/  @!P4 BRA `(.L_x_105) ;  /* 0x000000000004c947 */ /* 0x001fea0003800000 */
[----:B------:R0:W5:Y:S02]  /*4300*/  LDG.E.LTC128B.U16 R104, desc[UR36][R60.64+0x20] ;  /* 0x000020243c687981 */ /* 0x000164000c1e1520 */
.L_x_105:
[----:B------:R-:W-:Y:S05]  /*4310*/  BSYNC B1 ;  /* 0x0000000000017941 */ /* 0x000fea0003800000 */
.L_x_104:
[----:B-----5:R-:W-:Y:S01]  /*4320*/  HADD2.F32 R4, -RZ, R104.H0_H0 ;  /* 0x20000068ff047230 */ /* 0x020fe20000004100 */
[----:B------:R-:W-:Y:S01]  /*4330*/  ISETP.NE.AND P6, PT, R23, RZ, PT ;  /* 0x000000ff1700720c */ /* 0x000fe20003fc5270 */
[----:B------:R-:W-:Y:S03]  /*4340*/  BSSY B1, `(.L_x_106) ;  /* 0x000000b000017945 */ /* 0x000fe60003800000 */
[----:B------:R-:W-:Y:S01]  /*4350*/  FMUL R5, R4, R89 ;  /* 0x0000005904057220 */ /* 0x000fe20000400000 */
[----:B------:R-:W-:-:S03]  /*4360*/  @P4 IMAD.MOV.U32 R4, RZ, RZ, R14 ;  /* 0x000000ffff044224 */ /* 0x000fc600078e000e */
        /* <DEDUP_REMOVED lines=8> */
.L_x_107:
[----:B------:R-:W-:Y:S05]  /*43f0*/  BSYNC B1 ;  /* 0x0000000000017941 */ /* 0x000fea0003800000 */
.L_x_106:
[----:B-----5:R-:W-:Y:S01]  /*4400*/  HADD2.F32 R4, -RZ, R104.H0_H0 ;  /* 0x20000068ff047230 */ /* 0x020fe20000004100 */
[----:B------:R-:W-:Y:S01]  /*4410*/  BSSY B1, `(.L_x_108) ;  /* 0x000000c000017945 */ /* 0x000fe20003800000 */
[----:B------:R-:W-:-:S03]  /*4420*/  @P4 IMAD.MOV.U32 R5, RZ, RZ, R15 ;  /* 0x000000ffff054224 */ /* 0x000fc600078e000f */
[----:B------:R-:W-:-:S04]  /*4430*/  FMUL R4, R4, R89 ;  /* 0x0000005904047220 */ /* 0x000fc80000400000 */
[----:B------:R-:W-:-:S05]  /*4440*/  FFMA R4, R33, R88, R4 ;  /* 0x0000005821047223 */ /* 0x000fca0000000004 */
[----:B------:R-:W-:-:S04]  /*4450*/  F2FP.F16.F32.PACK_AB R4, RZ, R4 ;  /* 0x00000004ff04723e */ /* 0x000fc800000000ff */
[----:B------:R-:W-:Y:S02]  /*4460*/  PRMT R6, R4, 0x7610, R6 ;  /* 0x0000761004067816 */ /* 0x000fe40000000006 */
[----:B------:R-:W-:-:S05]  /*4470*/  @P4 MOV R4, R14 ;  /* 0x0000000e00044202 */ /* 0x000fca0000000f00 */
[----:B------:R0:W-:Y:S01]  /*4480*/  @P4 STG.E.U16 desc[UR36][R4.64+0x22], R6 ;  /* 0x0000220604004986 */ /* 0x0001e2000c101524 */
[----:B------:R-:W-:-:S04]  /*4490*/  ISETP.NE.AND P4, PT, R106, RZ, PT ;  /* 0x000000ff6a00720c */ /* 0x000fc80003f85270 */
[----:B------:R-:W-:-:S13]  /*44a0*/  ISETP.GT.AND P4, PT, R3, 0x88, P4 ;  /* 0x000000880300780c */ /* 0x000fda0002784270 */
[----:B0-----:R-:W-:Y:S05]  /*44b0*/  @!P4 BRA `(.L_x_109) ;  /* 0x000000000004c947 */ /* 0x001fea0003800000 */
[----:B------:R0:W5:Y:S02]  /*44c0*/  LDG.E.LTC128B.U16 R104, desc[UR36][R10.64+0x20] ;  /* 0x000020240a687981 */ /* 0x000164000c1e1520 */
.L_x_109:
[----:B------:R-:W-:Y:S05]  /*44d0*/  BSYNC B1 ;  /* 0x0000000000017941 */ /* 0x000fea0003800000 */
.L_x_108:
[----:B-----5:R-:W-:Y:S01]  /*44e0*/  HADD2.F32 R4, -RZ, R104.H0_H0 ;  /* 0x20000068ff047230 */ /* 0x020fe20000004100 */
[----:B------:R-:W-:Y:S04]  /*44f0*/  BSSY B1, `(.L_x_110) ;  /* 0x000000b000017945 */ /* 0x000fe80003800000 */
        /* <DEDUP_REMOVED lines=10> */
.L_x_111:
[----:B------:R-:W-:Y:S05]  /*45a0*/  BSYNC B1 ;  /* 0x0000000000017941 */ /* 0x000fea0003800000 */
.L_x_110:
        /* <DEDUP_REMOVED lines=13> */
.L_x_113:
[----:B------:R-:W-:Y:S05]  /*4680*/  BSYNC B1 ;  /* 0x0000000000017941 */ /* 0x000fea0003800000 */
.L_x_112:
        /* <DEDUP_REMOVED lines=13> */
.L_x_115:
[----:B------:R-:W-:Y:S05]  /*4760*/  BSYNC B1 ;  /* 0x0000000000017941 */ /* 0x000fea0003800000 */
.L_x_114:
        /* <DEDUP_REMOVED lines=11> */
[----:B0-----:R-:W-:Y:S05]  /*4820*/  @!P4 BRA `(.L_x_117) ;  /* 0x000000000004c947 */ /* 0x001fea0003800000 */
[----:B------:R0:W5:Y:S02]  /*4830*/  LDG.E.LTC128B.U16 R104, desc[UR36][R10.64+0x30] ;  /* 0x000030240a687981 */ /* 0x000164000c1e1520 */
.L_x_117:
[----:B------:R-:W-:Y:S05]  /*4840*/  BSYNC B1 ;  /* 0x0000000000017941 */ /* 0x000fea0003800000 */
.L_x_116:
        /* <DEDUP_REMOVED lines=12> */
.L_x_119:
[----:B------:R-:W-:Y:S05]  /*4910*/  BSYNC B1 ;  /* 0x0000000000017941 */ /* 0x000fea0003800000 */
.L_x_118:
        /* <DEDUP_REMOVED lines=13> */
.L_x_121:
[----:B------:R-:W-:Y:S05]  /*49f0*/  BSYNC B1 ;  /* 0x0000000000017941 */ /* 0x000fea0003800000 */
.L_x_120:
        /* <DEDUP_REMOVED lines=13> */
.L_x_123:
[----:B------:R-:W-:Y:S05]  /*4ad0*/  BSYNC B1 ;  /* 0x0000000000017941 */ /* 0x000fea0003800000 */
.L_x_122:
        /* <DEDUP_REMOVED lines=13> */
.L_x_125:
[----:B------:R-:W-:Y:S05]  /*4bb0*/  BSYNC B1 ;  /* 0x0000000000017941 */ /* 0x000fea0003800000 */
.L_x_124:
        /* <DEDUP_REMOVED lines=12> */
.L_x_127:
[----:B------:R-:W-:Y:S05]  /*4c80*/  BSYNC B1 ;  /* 0x0000000000017941 */ /* 0x000fea0003800000 */
.L_x_126:
        /* <DEDUP_REMOVED lines=13> */
.L_x_129:
[----:B------:R-:W-:Y:S05]  /*4d60*/  BSYNC B1 ;  /* 0x0000000000017941 */ /* 0x000fea0003800000 */
.L_x_128:
        /* <DEDUP_REMOVED lines=12> */
.L_x_131:
[----:B------:R-:W-:Y:S05]  /*4e30*/  BSYNC B1 ;  /* 0x0000000000017941 */ /* 0x000fea0003800000 */
.L_x_130:
        /* <DEDUP_REMOVED lines=12> */
.L_x_133:
[----:B------:R-:W-:Y:S05]  /*4f00*/  BSYNC B1 ;  /* 0x0000000000017941 */ /* 0x000fea0003800000 */
.L_x_132:
[----:B-----5:R-:W-:Y:S01]  /*4f10*/  HADD2.F32 R4, -RZ, R104.H0_H0 ;  /* 0x20000068ff047230 */ /* 0x020fe20000004100 */
[----:B------:R-:W-:Y:S01]  /*4f20*/  ISETP.GT.AND P5, PT, R3, 0x88, P5 ;  /* 0x000000880300780c */ /* 0x000fe20002fa4270 */
        /* <DEDUP_REMOVED lines=8> */
[----:B------:R-:W-:Y:S05]  /*4fb0*/  @!P5 BRA `(.L_x_135) ;  /* 0x000000000004d947 */ /* 0x000fea0003800000 */
[----:B------:R0:W5:Y:S02]  /*4fc0*/  LDG.E.LTC128B.U16 R104, desc[UR36][R10.64+0x52] ;  /* 0x000052240a687981 */ /* 0x000164000c1e1520 */
.L_x_135:
[----:B------:R-:W-:Y:S05]  /*4fd0*/  BSYNC B1 ;  /* 0x0000000000017941 */ /* 0x000fea0003800000 */
.L_x_134:
[----:B0----5:R-:W-:Y:S01]  /*4fe0*/  HADD2.F32 R4, -RZ, R104.H0_H0 ;  /* 0x20000068ff047230 */ /* 0x021fe20000004100 */
        /* <DEDUP_REMOVED lines=11> */
.L_x_137:
[----:B------:R-:W-:Y:S05]  /*50a0*/  BSYNC B1 ;  /* 0x0000000000017941 */ /* 0x000fea0003800000 */
.L_x_136:
[----:B0----5:R-:W-:Y:S01]  /*50b0*/  HADD2.F32 R4, -RZ, R104.H0_H0 ;  /* 0x20000068ff047230 */ /* 0x021fe20000004100 */
        /* <DEDUP_REMOVED lines=11> */
.L_x_139:
[----:B------:R-:W-:Y:S05]  /*5170*/  BSYNC B1 ;  /* 0x0000000000017941 */ /* 0x000fea0003800000 */
.L_x_138:
        /* <DEDUP_REMOVED lines=12> */
.L_x_141:
[----:B------:R-:W-:Y:S05]  /*5240*/  BSYNC B1 ;  /* 0x0000000000017941 */ /* 0x000fea0003800000 */
.L_x_140:
        /* <DEDUP_REMOVED lines=12> */
.L_x_143:
[----:B------:R-:W-:Y:S05]  /*5310*/  BSYNC B1 ;  /* 0x0000000000017941 */ /* 0x000fea0003800000 */
.L_x_142:
[----:B0----5:R-:W-:Y:S01]  /*5320*/  HADD2.F32 R4, -RZ, R104.H0_H0 ;  /* 0x20000068ff047230 */ /* 0x021fe20000004100 */
[----:B------:R-:W-:Y:S01]  /*5330*/  ISETP.GT.AND P3, PT, R3, 0x80, P1 ;  /* 0x000000800300780c */ /* 0x000fe20000f64270 */
[----:B------:R-:W-:Y:S01]  /*5340*/  @P2 IMAD.MOV.U32 R5, RZ, RZ, R13 ;  /* 0x000000ffff052224 */ /* 0x000fe200078e000d */
[----:B------:R-:W-:Y:S02]  /*5350*/  BSSY B1, `(.L_x_144) ;  /* 0x0000009000017945 */ /* 0x000fe40003800000 */
[----:B------:R-:W-:-:S04]  /*5360*/  FMUL R4, R4, R89 ;  /* 0x0000005904047220 */ /* 0x000fc80000400000 */
[----:B------:R-:W-:-:S05]  /*5370*/  FFMA R4, R51, R88, R4 ;  /* 0x0000005833047223 */ /* 0x000fca0000000004 */
[----:B------:R-:W-:-:S04]  /*5380*/  F2FP.F16.F32.PACK_AB R4, RZ, R4 ;  /* 0x00000004ff04723e */ /* 0x000fc800000000ff */
[----:B------:R-:W-:Y:S02]  /*5390*/  PRMT R6, R4, 0x7610, R6 ;  /* 0x0000761004067816 */ /* 0x000fe40000000006 */
[----:B------:R-:W-:-:S05]  /*53a0*/  @P2 MOV R4, R12 ;  /* 0x0000000c00042202 */ /* 0x000fca0000000f00 */
[----:B------:R0:W-:Y:S01]  /*53b0*/  @P2 STG.E.U16 desc[UR36][R4.64+0x62], R6 ;  /* 0x0000620604002986 */ /* 0x0001e2000c101524 */
[----:B------:R-:W-:Y:S05]  /*53c0*/  @!P3 BRA `(.L_x_145) ;  /* 0x000000000004b947 */ /* 0x000fea0003800000 */
[----:B------:R0:W5:Y:S02]  /*53d0*/  LDG.E.LTC128B.U16 R104, desc[UR36][R60.64+0x70] ;  /* 0x000070243c687981 */ /* 0x000164000c1e1520 */
.L_x_145:
[----:B------:R-:W-:Y:S05]  /*53e0*/  BSYNC B1 ;  /* 0x0000000000017941 */ /* 0x000fea0003800000 */
.L_x_144:
        /* <DEDUP_REMOVED lines=12> */
.L_x_147:
[----:B------:R-:W-:Y:S05]  /*54b0*/  BSYNC B1 ;  /* 0x0000000000017941 */ /* 0x000fea0003800000 */
.L_x_146:
        /* <DEDUP_REMOVED lines=9> */
.L_x_149:
[----:B------:R-:W-:Y:S05]  /*5550*/  BSYNC B1 ;  /* 0x0000000000017941 */ /* 0x000fea0003800000 */
.L_x_148:
        /* <DEDUP_REMOVED lines=12> */
.L_x_151:
[----:B------:R-:W-:Y:S05]  /*5620*/  BSYNC B1 ;  /* 0x0000000000017941 */ /* 0x000fea0003800000 */
.L_x_150:
[----:B------:R-:W-:Y:S05]  /*5630*/  @!P0 BRA `(.L_x_152) ;  /* 0x0000001400f08947 */ /* 0x000fea0003800000 */
[----:B-----5:R-:W-:-:S05]  /*5640*/  HADD2.F32 R104, -RZ, R104.H0_H0 ;  /* 0x20000068ff687230 */ /* 0x020fca0000004100 */
[----:B------:R-:W-:-:S04]  /*5650*/  FMUL R104, R104, R89 ;  /* 0x0000005968687220 */ /* 0x000fc80000400000 */
[----:B------:R-:W-:-:S05]  /*5660*/  FFMA R104, R55, R88, R104 ;  /* 0x0000005837687223 */ /* 0x000fca0000000068 */
[----:B------:R-:W-:-:S05]  /*5670*/  F2FP.F16.F32.PACK_AB R104, RZ, R104 ;  /* 0x00000068ff68723e */ /* 0x000fca00000000ff */
[----:B------:R0:W-:Y:S01]  /*5680*/  STG.E.U16 desc[UR36][R12.64+0x72], R104 ;  /* 0x000072680c007986 */ /* 0x0001e2000c101524 */
[----:B------:R-:W-:Y:S05]  /*5690*/  BRA `(.L_x_152) ;  /* 0x0000001400d87947 */ /* 0x000fea0003800000 */
.L_x_29:
[----:B------:R-:W-:Y:S01]  /*56a0*/  ULDC.64 UR4, c[0x0][0x5c0] ;  /* 0x0001700000047ab9 */ /* 0x000fe20000000a00 */
[----:B------:R-:W-:Y:S01]  /*56b0*/  ISETP.GT.AND P3, PT, R4, 0x1, PT ;  /* 0x000000010400780c */ /* 0x000fe20003f64270 */
[-C--:B------:R-:W-:Y:S01]  /*56c0*/  FMUL R56, R56, R88.reuse ;  /* 0x0000005838387220 */ /* 0x080fe20000400000 */
[----:B------:R-:W-:Y:S01]  /*56d0*/  LEA R14, P1, R104, UR4, 0x1 ;  /* 0x00000004680e7c11 */ /* 0x000fe2000f8208ff */
[-C--:B------:R-:W-:Y:S01]  /*56e0*/  FMUL R57, R57, R88.reuse ;  /* 0x0000005839397220 */ /* 0x080fe20000400000 */
[----:B------:R-:W-:Y:S01]  /*56f0*/  IMAD.SHL.U32 R7, R12, 0x10, RZ ;  /* 0x000000100c077824 */ /* 0x000fe200078e00ff */
[----:B------:R-:W-:Y:S01]  /*5700*/  ISETP.GT.AND P2, PT, R3, 0x8, P6 ;  /* 0x000000080300780c */ /* 0x000fe20003744270 */
[-C--:B------:R-:W-:Y:S01]  /*5710*/  FMUL R58, R58, R88.reuse ;  /* 0x000000583a3a7220 */ /* 0x080fe20000400000 */
[----:B------:R-:W-:Y:S01]  /*5720*/  LEA.HI.X R15, R104, UR5, R93, 0x1, P1 ;  /* 0x00000005680f7c11 */ /* 0x000fe200088f0c5d */
[-C--:B------:R-:W-:Y:S01]  /*5730*/  FMUL R59, R59, R88.reuse ;  /* 0x000000583b3b7220 */ /* 0x080fe20000400000 */
[----:B------:R-:W-:Y:S01]  /*5740*/  ISETP.GT.AND P1, PT, R3, RZ, P3 ;  /* 0x000000ff0300720c */ /* 0x000fe20001f24270 */
[----:B------:R-:W-:Y:S01]  /*5750*/  FMUL R60, R60, R88 ;  /* 0x000000583c3c7220 */ /* 0x000fe20000400000 */
[----:B------:R-:W-:Y:S01]  /*5760*/  F2FP.F16.F32.PACK_AB R56, RZ, R56 ;  /* 0x00000038ff38723e */ /* 0x000fe200000000ff */
[-C--:B------:R-:W-:Y:S01]  /*5770*/  FMUL R61, R61, R88.reuse ;  /* 0x000000583d3d7220 */ /* 0x080fe20000400000 */
[----:B------:R-:W-:Y:S01]  /*5780*/  F2FP.F16.F32.PACK_AB R57, RZ, R57 ;  /* 0x00000039ff39723e */ /* 0x000fe200000000ff */
[----:B------:R-:W-:Y:S01]  /*5790*/  FMUL R63, R63, R88 ;  /* 0x000000583f3f7220 */ /* 0x000fe20000400000 */
[C---:B------:R-:W-:Y:S01]  /*57a0*/  SHF.L.U64.HI R5, R12.reuse, 0x4, R13 ;  /* 0x000000040c057819 */ /* 0x040fe2000001020d */
[----:B------:R-:W-:Y:S01]  /*57b0*/  @P0 STG.E.U16 desc[UR36][R14.64], R56 ;  /* 0x000000380e000986 */ /* 0x000fe2000c101524 */
[----:B------:R-:W-:Y:S01]  /*57c0*/  PRMT R9, R57, 0x7610, R9 ;  /* 0x0000761039097816 */ /* 0x000fe20000000009 */
[----:B------:R-:W-:Y:S01]  /*57d0*/  IMAD.SHL.U32 R57, R12, 0x100, RZ ;  /* 0x000001000c397824 */ /* 0x000fe200078e00ff */
[----:B------:R-:W-:Y:S01]  /*57e0*/  IADD3 R8, P0, R7, R14, RZ ;  /* 0x0000000e07087210 */ /* 0x000fe20007f1e0ff */
[----:B------:R-:W-:Y:S01]  /*57f0*/  FMUL R62, R62, R88 ;  /* 0x000000583e3e7220 */ /* 0x000fe20000400000 */
[----:B------:R-:W-:Y:S01]  /*5800*/  F2FP.F16.F32.PACK_AB R58, RZ, R58 ;  /* 0x0000003aff3a723e */ /* 0x000fe200000000ff */
[--C-:B------:R-:W-:Y:S01]  /*5810*/  @P1 IMAD.MOV.U32 R10, RZ, RZ, R14.reuse ;  /* 0x000000ffff0a1224 */ /* 0x100fe200078e000e */
[----:B------:R-:W-:Y:S01]  /*5820*/  SHF.L.U64.HI R23, R12, 0x8, R13 ;  /* 0x000000080c177819 */ /* 0x000fe2000001020d */
[--C-:B------:R-:W-:Y:S01]  /*5830*/  @P1 IMAD.MOV.U32 R11, RZ, RZ, R15.reuse ;  /* 0x000000ffff0b1224 */ /* 0x100fe200078e000f */
[----:B------:R-:W-:Y:S01]  /*5840*/  ISETP.GT.AND P4, PT, R4, 0x8, PT ;  /* 0x000000080400780c */ /* 0x000fe20003f84270 */
[-C--:B------:R-:W-:Y:S01]  /*5850*/  FMUL R64, R64, R88.reuse ;  /* 0x0000005840407220 */ /* 0x080fe20000400000 */
[----:B------:R-:W-:Y:S01]  /*5860*/  F2FP.F16.F32.PACK_AB R59, RZ, R59 ;  /* 0x0000003bff3b723e */ /* 0x000fe200000000ff */
[----:B------:R-:W-:Y:S01]  /*5870*/  FMUL R65, R65, R88 ;  /* 0x0000005841417220 */ /* 0x000fe20000400000 */
[----:B------:R0:W-:Y:S01]  /*5880*/  @P1 STG.E.U16 desc[UR36][R10.64+0x2], R9 ;  /* 0x000002090a001986 */ /* 0x0001e2000c101524 */
[----:B------:R-:W-:Y:S01]  /*5890*/  F2FP.F16.F32.PACK_AB R60, RZ, R60 ;  /* 0x0000003cff3c723e */ /* 0x000fe200000000ff */
[-C--:B------:R-:W-:Y:S01]  /*58a0*/  FMUL R66, R66, R88.reuse ;  /* 0x0000005842427220 */ /* 0x080fe20000400000 */
[----:B------:R-:W-:Y:S01]  /*58b0*/  F2FP.F16.F32.PACK_AB R61, RZ, R61 ;  /* 0x0000003dff3d723e */ /* 0x000fe200000000ff */
[-C--:B------:R-:W-:Y:S01]  /*58c0*/  FMUL R67, R67, R88.reuse ;  /* 0x0000005843437220 */ /* 0x080fe20000400000 */
[----:B------:R-:W-:Y:S01]  /*58d0*/  F2FP.F16.F32.PACK_AB R63, RZ, R63 ;  /* 0x0000003fff3f723e */ /* 0x000fe200000000ff */
[----:B------:R-:W-:Y:S01]  /*58e0*/  FMUL R68, R68, R88 ;  /* 0x0000005844447220 */ /* 0x000fe20000400000 */
[----:B------:R-:W-:Y:S01]  /*58f0*/  F2FP.F16.F32.PACK_AB R62, RZ, R62 ;  /* 0x0000003eff3e723e */ /* 0x000fe200000000ff */
[----:B------:R-:W-:Y:S01]  /*5900*/  FMUL R69, R69, R88 ;  /* 0x0000005845457220 */ /* 0x000fe20000400000 */
[----:B------:R-:W-:Y:S01]  /*5910*/  F2FP.F16.F32.PACK_AB R64, RZ, R64 ;  /* 0x00000040ff40723e */ /* 0x000fe200000000ff */
[-C--:B------:R-:W-:Y:S01]  /*5920*/  FMUL R70, R70, R88.reuse ;  /* 0x0000005846467220 */ /* 0x080fe20000400000 */
[----:B------:R-:W-:Y:S01]  /*5930*/  F2FP.F16.F32.PACK_AB R65, RZ, R65 ;  /* 0x00000041ff41723e */ /* 0x000fe200000000ff */
[----:B0-----:R-:W-:Y:S01]  /*5940*/  IMAD.X R9, R5, 0x1, R15, P0 ;  /* 0x0000000105097824 */ /* 0x001fe200000e060f */
[----:B------:R-:W-:Y:S01]  /*5950*/  ISETP.GT.AND P0, PT, R3, 0x8, P3 ;  /* 0x000000080300780c */ /* 0x000fe20001f04270 */
[-C--:B------:R-:W-:Y:S01]  /*5960*/  FMUL R71, R71, R88.reuse ;  /* 0x0000005847477220 */ /* 0x080fe20000400000 */
[----:B------:R-:W-:Y:S01]  /*5970*/  ISETP.GT.AND P3, PT, R4, 0x9, PT ;  /* 0x000000090400780c */ /* 0x000fe20003f64270 */
[----:B------:R-:W-:Y:S01]  /*5980*/  FMUL R72, R72, R88 ;  /* 0x0000005848487220 */ /* 0x000fe20000400000 */
[----:B------:R-:W-:Y:S01]  /*5990*/  @P2 STG.E.U16 desc[UR36][R8.64], R58 ;  /* 0x0000003a08002986 */ /* 0x000fe2000c101524 */
[----:B------:R-:W-:Y:S01]  /*59a0*/  IADD3 R6, P1, P2, R57, R14, R7 ;  /* 0x0000000e39067210 */ /* 0x000fe20007a3e007 */
[----:B------:R-:W-:Y:S01]  /*59b0*/  FMUL R73, R73, R88 ;  /* 0x0000005849497220 */ /* 0x000fe20000400000 */
[----:B------:R-:W-:Y:S01]  /*59c0*/  F2FP.F16.F32.PACK_AB R66, RZ, R66 ;  /* 0x00000042ff42723e */ /* 0x000fe200000000ff */
[-C--:B------:R-:W-:Y:S01]  /*59d0*/  FMUL R74, R74, R88.reuse ;  /* 0x000000584a4a7220 */ /* 0x080fe20000400000 */
[----:B------:R-:W-:Y:S01]  /*59e0*/  IADD3.X R7, R23, R15, R5, P1, P2 ;  /* 0x0000000f17077210 */ /* 0x000fe20000fe4405 */
[-C--:B------:R-:W-:Y:S01]  /*59f0*/  FMUL R75, R75, R88.reuse ;  /* 0x000000584b4b7220 */ /* 0x080fe20000400000 */
[C---:B------:R-:W-:Y:S01]  /*5a00*/  ISETP.GT.AND P1, PT, R3.reuse, RZ, P4 ;  /* 0x000000ff0300720c */ /* 0x040fe20002724270 */
[-C--:B------:R-:W-:Y:S01]  /*5a10*/  FMUL R76, R76, R88.reuse ;  /* 0x000000584c4c7220 */ /* 0x080fe20000400000 */
[----:B------:R-:W-:Y:S01]  /*5a20*/  @P0 STG.E.U16 desc[UR36][R8.64+0x2], R59 ;  /* 0x0000023b08000986 */ /* 0x000fe2000c101524 */
[----:B------:R-:W-:Y:S01]  /*5a30*/  ISETP.GT.AND P0, PT, R3, RZ, P3 ;  /* 0x000000ff0300720c */ /* 0x000fe20001f04270 */
[-C--:B------:R-:W-:Y:S01]  /*5a40*/  FMUL R77, R77, R88.reuse ;  /* 0x000000584d4d7220 */ /* 0x080fe20000400000 */
[----:B------:R-:W-:Y:S01]  /*5a50*/  ISETP.GT.AND P2, PT, R4, 0x11, PT ;  /* 0x000000110400780c */ /* 0x000fe20003f44270 */
[-C--:B------:R-:W-:Y:S01]  /*5a60*/  FMUL R78, R78, R88.reuse ;  /* 0x000000584e4e7220 */ /* 0x080fe20000400000 */
[----:B------:R-:W-:Y:S01]  /*5a70*/  F2FP.F16.F32.PACK_AB R67, RZ, R67 ;  /* 0x00000043ff43723e */ /* 0x000fe200000000ff */
[----:B------:R-:W-:Y:S01]  /*5a80*/  FMUL R79, R79, R88 ;  /* 0x000000584f4f7220 */ /* 0x000fe20000400000 */
[----:B------:R-:W-:Y:S01]  /*5a90*/  F2FP.F16.F32.PACK_AB R68, RZ, R68 ;  /* 0x00000044ff44723e */ /* 0x000fe200000000ff */
[-C--:B------:R-:W-:Y:S01]  /*5aa0*/  FMUL R80, R80, R88.reuse ;  /* 0x0000005850507220 */ /* 0x080fe20000400000 */
[----:B------:R-:W-:Y:S01]  /*5ab0*/  F2FP.F16.F32.PACK_AB R69, RZ, R69 ;  /* 0x00000045ff45723e */ /* 0x000fe200000000ff */
[----:B------:R-:W-:Y:S01]  /*5ac0*/  FMUL R81, R81, R88 ;  /* 0x0000005851517220 */ /* 0x000fe20000400000 */
[--C-:B------:R-:W-:Y:S01]  /*5ad0*/  @P1 IMAD.MOV.U32 R10, RZ, RZ, R14.reuse ;  /* 0x000000ffff0a1224 */ /* 0x100fe200078e000e */
[----:B------:R-:W-:Y:S01]  /*5ae0*/  F2FP.F16.F32.PACK_AB R70, RZ, R70 ;  /* 0x00000046ff46723e */ /* 0x000fe200000000ff */
[--C-:B------:R-:W-:Y:S01]  /*5af0*/  @P1 IMAD.MOV.U32 R11, RZ, RZ, R15.reuse ;  /* 0x000000ffff0b1224 */ /* 0x100fe200078e000f */
[----:B------:R-:W-:Y:S01]  /*5b00*/  F2FP.F16.F32.PACK_AB R71, RZ, R71 ;  /* 0x00000047ff47723e */ /* 0x000fe200000000ff */
[----:B------:R-:W-:Y:S01]  /*5b10*/  FMUL R82, R82, R88 ;  /* 0x0000005852527220 */ /* 0x000fe20000400000 */
[----:B------:R-:W-:Y:S01]  /*5b20*/  F2FP.F16.F32.PACK_AB R72, RZ, R72 ;  /* 0x00000048ff48723e */ /* 0x000fe200000000ff */
[-C--:B------:R-:W-:Y:S01]  /*5b30*/  FMUL R83, R83, R88.reuse ;  /* 0x0000005853537220 */ /* 0x080fe20000400000 */
[----:B------:R0:W-:Y:S01]  /*5b40*/  @P1 STG.E.U16 desc[UR36][R10.64+0x10], R60 ;  /* 0x0000103c0a001986 */ /* 0x0001e2000c101524 */
[----:B------:R-:W-:Y:S01]  /*5b50*/  ISETP.GT.AND P1, PT, R3, 0x8, P4 ;  /* 0x000000080300780c */ /* 0x000fe20002724270 */
[-C--:B------:R-:W-:Y:S01]  /*5b60*/  FMUL R84, R84, R88.reuse ;  /* 0x0000005854547220 */ /* 0x080fe20000400000 */
[----:B------:R-:W-:Y:S01]  /*5b70*/  F2FP.F16.F32.PACK_AB R73, RZ, R73 ;  /* 0x00000049ff49723e */ /* 0x000fe200000000ff */
[----:B------:R-:W-:Y:S01]  /*5b80*/  FMUL R85, R85, R88 ;  /* 0x0000005855557220 */ /* 0x000fe20000400000 */
[----:B------:R-:W-:Y:S01]  /*5b90*/  F2FP.F16.F32.PACK_AB R74, RZ, R74 ;  /* 0x0000004aff4a723e */ /* 0x000fe200000000ff */
[-C--:B------:R-:W-:Y:S01]  /*5ba0*/  FMUL R86, R86, R88.reuse ;  /* 0x0000005856567220 */ /* 0x080fe20000400000 */
[----:B------:R-:W-:Y:S01]  /*5bb0*/  F2FP.F16.F32.PACK_AB R75, RZ, R75 ;  /* 0x0000004bff4b723e */ /* 0x000fe200000000ff */
[-C--:B------:R-:W-:Y:S01]  /*5bc0*/  FMUL R87, R87, R88.reuse ;  /* 0x0000005857577220 */ /* 0x080fe20000400000 */
[----:B------:R-:W-:Y:S01]  /*5bd0*/  ISETP.GT.AND P5, PT, R4, 0x28, PT ;  /* 0x000000280400780c */ /* 0x000fe20003fa4270 */
[----:B------:R-:W-:Y:S01]  /*5be0*/  FMUL R24, R24, R88 ;  /* 0x0000005818187220 */ /* 0x000fe20000400000 */
[----:B------:R-:W-:Y:S01]  /*5bf0*/  F2FP.F16.F32.PACK_AB R76, RZ, R76 ;  /* 0x0000004cff4c723e */ /* 0x000fe200000000ff */
[--C-:B0-----:R-:W-:Y:S01]  /*5c00*/  @P0 IMAD.MOV.U32 R10, RZ, RZ, R14.reuse ;  /* 0x000000ffff0a0224 */ /* 0x101fe200078e000e */
[----:B------:R-:W-:Y:S01]  /*5c10*/  ISETP.GT.AND P4, PT, R4, 0x29, PT ;  /* 0x000000290400780c */ /* 0x000fe20003f84270 */
        /* <DEDUP_REMOVED lines=8> */
[C---:B------:R-:W-:Y:S01]  /*5ca0*/  ISETP.GT.AND P3, PT, R4.reuse, 0x10, PT ;  /* 0x000000100400780c */ /* 0x040fe20003f64270 */
[----:B------:R-:W-:Y:S01]  /*5cb0*/  @P1 STG.E.U16 desc[UR36][R8.64+0x10], R62 ;  /* 0x0000103e08001986 */ /* 0x000fe2000c101524 */
        /* <DEDUP_REMOVED lines=8> */
[----:B------:R-:W-:Y:S01]  /*5d40*/  F2FP.F16.F32.PACK_AB R82, RZ, R82 ;  /* 0x00000052ff52723e */ /* 0x000fe200000000ff */
[----:B------:R-:W-:Y:S01]  /*5d50*/  @P0 STG.E.U16 desc[UR36][R8.64+0x12], R63 ;  /* 0x0000123f08000986 */ /* 0x000fe2000c101524 */
[----:B------:R-:W-:Y:S01]  /*5d60*/  ISETP.GT.AND P0, PT, R3, RZ, P3 ;  /* 0x000000ff0300720c */ /* 0x000fe20001f04270 */
[-C--:B------:R-:W-:Y:S01]  /*5d70*/  FMUL R32, R32, R88.reuse ;  /* 0x0000005820207220 */ /* 0x080fe20000400000 */
[----:B------:R-:W-:Y:S01]  /*5d80*/  F2FP.F16.F32.PACK_AB R83, RZ, R83 ;  /* 0x00000053ff53723e */ /* 0x000fe200000000ff */
[----:B------:R-:W-:Y:S01]  /*5d90*/  FMUL R33, R33, R88 ;  /* 0x0000005821217220 */ /* 0x000fe20000400000 */
[----:B------:R-:W-:Y:S01]  /*5da0*/  F2FP.F16.F32.PACK_AB R84, RZ, R84 ;  /* 0x00000054ff54723e */ /* 0x000fe200000000ff */
[-C--:B------:R-:W-:Y:S01]  /*5db0*/  FMUL R34, R34, R88.reuse ;  /* 0x0000005822227220 */ /* 0x080fe20000400000 */
[----:B------:R-:W-:Y:S01]  /*5dc0*/  P2R R5, PR, RZ, 0x20 ;  /* 0x00000020ff057803 */ /* 0x000fe20000000000 */
[-C--:B------:R-:W-:Y:S01]  /*5dd0*/  FMUL R35, R35, R88.reuse ;  /* 0x0000005823237220 */ /* 0x080fe20000400000 */
[----:B------:R-:W-:Y:S01]  /*5de0*/  F2FP.F16.F32.PACK_AB R85, RZ, R85 ;  /* 0x00000055ff55723e */ /* 0x000fe200000000ff */
[----:B------:R-:W-:Y:S01]  /*5df0*/  FMUL R36, R36, R88 ;  /* 0x0000005824247220 */ /* 0x000fe20000400000 */
[----:B------:R-:W-:Y:S01]  /*5e00*/  F2FP.F16.F32.PACK_AB R86, RZ, R86 ;  /* 0x00000056ff56723e */ /* 0x000fe200000000ff */
[----:B------:R-:W-:Y:S01]  /*5e10*/  FMUL R37, R37, R88 ;  /* 0x0000005825257220 */ /* 0x000fe20000400000 */
[----:B------:R-:W-:Y:S01]  /*5e20*/  F2FP.F16.F32.PACK_AB R87, RZ, R87 ;  /* 0x00000057ff57723e */ /* 0x000fe200000000ff */
[--C-:B0-----:R-:W-:Y:S01]  /*5e30*/  @P0 IMAD.MOV.U32 R10, RZ, RZ, R14.reuse ;  /* 0x000000ffff0a0224 */ /* 0x101fe200078e000e */
[----:B------:R-:W-:Y:S01]  /*5e40*/  F2FP.F16.F32.PACK_AB R24, RZ, R24 ;  /* 0x00000018ff18723e */ /* 0x000fe200000000ff */
[--C-:B------:R-:W-:Y:S01]  /*5e50*/  @P0 IMAD.MOV.U32 R11, RZ, RZ, R15.reuse ;  /* 0x000000ffff0b0224 */ /* 0x100fe200078e000f */
[----:B------:R-:W-:Y:S01]  /*5e60*/  F2FP.F16.F32.PACK_AB R25, RZ, R25 ;  /* 0x00000019ff19723e */ /* 0x000fe200000000ff */
[----:B------:R-:W-:Y:S01]  /*5e70*/  FMUL R38, R38, R88 ;  /* 0x0000005826267220 */ /* 0x000fe20000400000 */
[----:B------:R-:W-:Y:S01]  /*5e80*/  F2FP.F16.F32.PACK_AB R26, RZ, R26 ;  /* 0x0000001aff1a723e */ /* 0x000fe200000000ff */
[-C--:B------:R-:W-:Y:S01]  /*5e90*/  FMUL R39, R39, R88.reuse ;  /* 0x0000005827277220 */ /* 0x080fe20000400000 */
[----:B------:R0:W-:Y:S01]  /*5ea0*/  @P0 STG.E.U16 desc[UR36][R10.64+0x20], R64 ;  /* 0x000020400a000986 */ /* 0x0001e2000c101524 */
[----:B------:R-:W-:Y:S01]  /*5eb0*/  ISETP.GT.AND P0, PT, R3, RZ, P2 ;  /* 0x000000ff0300720c */ /* 0x000fe20001704270 */
        /* <DEDUP_REMOVED lines=12> */
[----:B0-----:R-:W-:Y:S01]  /*5f80*/  @P0 IMAD.MOV.U32 R10, RZ, RZ, R14 ;  /* 0x000000ffff0a0224 */ /* 0x001fe200078e000e */
[----:B------:R-:W-:Y:S01]  /*5f90*/  F2FP.F16.F32.PACK_AB R33, RZ, R33 ;  /* 0x00000021ff21723e */ /* 0x000fe200000000ff */
[----:B------:R-:W-:Y:S01]  /*5fa0*/  @P0 IMAD.MOV.U32 R11, RZ, RZ, R15 ;  /* 0x000000ffff0b0224 */ /* 0x000fe200078e000f */
[----:B------:R-:W-:Y:S01]  /*5fb0*/  F2FP.F16.F32.PACK_AB R34, RZ, R34 ;  /* 0x00000022ff22723e */ /* 0x000fe200000000ff */
[-C--:B------:R-:W-:Y:S01]  /*5fc0*/  FMUL R46, R46, R88.reuse ;  /* 0x000000582e2e7220 */ /* 0x080fe20000400000 */
[----:B------:R-:W-:Y:S01]  /*5fd0*/  F2FP.F16.F32.PACK_AB R35, RZ, R35 ;  /* 0x00000023ff23723e */ /* 0x000fe200000000ff */
[-C--:B------:R-:W-:Y:S01]  /*5fe0*/  FMUL R47, R47, R88.reuse ;  /* 0x000000582f2f7220 */ /* 0x080fe20000400000 */
[----:B------:R0:W-:Y:S01]  /*5ff0*/  @P0 STG.E.U16 desc[UR36][R10.64+0x22], R65 ;  /* 0x000022410a000986 */ /* 0x0001e2000c101524 */
[----:B------:R-:W-:Y:S01]  /*6000*/  ISETP.GT.AND P0, PT, R3, 0x8, P3 ;  /* 0x000000080300780c */ /* 0x000fe20001f04270 */
[-C--:B------:R-:W-:Y:S01]  /*6010*/  FMUL R48, R48, R88.reuse ;  /* 0x0000005830307220 */ /* 0x080fe20000400000 */
[----:B------:R-:W-:Y:S01]  /*6020*/  ISETP.GT.AND P3, PT, R4, 0x30, PT ;  /* 0x000000300400780c */ /* 0x000fe20003f64270 */
        /* <DEDUP_REMOVED lines=11> */
[----:B------:R-:W-:Y:S01]  /*60e0*/  ISETP.GT.AND P0, PT, R3, 0x8, P2 ;  /* 0x000000080300780c */ /* 0x000fe20001704270 */
[-C--:B------:R-:W-:Y:S01]  /*60f0*/  FMUL R54, R54, R88.reuse ;  /* 0x0000005836367220 */ /* 0x080fe20000400000 */
[----:B------:R-:W-:Y:S01]  /*6100*/  ISETP.GT.AND P2, PT, R4, 0x18, PT ;  /* 0x000000180400780c */ /* 0x000fe20003f44270 */
[----:B------:R-:W-:Y:S01]  /*6110*/  FMUL R55, R55, R88 ;  /* 0x0000005837377220 */ /* 0x000fe20000400000 */
[----:B------:R-:W-:-:S02]  /*6120*/  F2FP.F16.F32.PACK_AB R41, RZ, R41 ;  /* 0x00000029ff29723e */ /* 0x000fc400000000ff */
[----:B------:R-:W-:Y:S02]  /*6130*/  F2FP.F16.F32.PACK_AB R42, RZ, R42 ;  /* 0x0000002aff2a723e */ /* 0x000fe400000000ff */
[----:B------:R-:W-:Y:S02]  /*6140*/  F2FP.F16.F32.PACK_AB R43, RZ, R43 ;  /* 0x0000002bff2b723e */ /* 0x000fe400000000ff */
[----:B------:R-:W-:Y:S02]  /*6150*/  F2FP.F16.F32.PACK_AB R44, RZ, R44 ;  /* 0x0000002cff2c723e */ /* 0x000fe400000000ff */
[----:B------:R-:W-:Y:S01]  /*6160*/  F2FP.F16.F32.PACK_AB R45, RZ, R45 ;  /* 0x0000002dff2d723e */ /* 0x000fe200000000ff */
[----:B------:R-:W-:Y:S01]  /*6170*/  @P0 STG.E.U16 desc[UR36][R8.64+0x22], R67 ;  /* 0x0000224308000986 */ /* 0x000fe2000c101524 */
[----:B------:R-:W-:Y:S02]  /*6180*/  ISETP.GT.AND P0, PT, R3, RZ, P2 ;  /* 0x000000ff0300720c */ /* 0x000fe40001704270 */
[----:B------:R-:W-:-:S02]  /*6190*/  F2FP.F16.F32.PACK_AB R46, RZ, R46 ;  /* 0x0000002eff2e723e */ /* 0x000fc400000000ff */
[----:B------:R-:W-:Y:S02]  /*61a0*/  F2FP.F16.F32.PACK_AB R47, RZ, R47 ;  /* 0x0000002fff2f723e */ /* 0x000fe400000000ff */
[----:B------:R-:W-:Y:S02]  /*61b0*/  F2FP.F16.F32.PACK_AB R48, RZ, R48 ;  /* 0x00000030ff30723e */ /* 0x000fe400000000ff */
[----:B------:R-:W-:Y:S02]  /*61c0*/  F2FP.F16.F32.PACK_AB R49, RZ, R49 ;  /* 0x00000031ff31723e */ /* 0x000fe400000000ff */
[----:B------:R-:W-:Y:S02]  /*61d0*/  F2FP.F16.F32.PACK_AB R50, RZ, R50 ;  /* 0x00000032ff32723e */ /* 0x000fe400000000ff */
[----:B------:R-:W-:Y:S01]  /*61e0*/  F2FP.F16.F32.PACK_AB R51, RZ, R51 ;  /* 0x00000033ff33723e */ /* 0x000fe200000000ff */
[----:B0-----:R-:W-:Y:S01]  /*61f0*/  @P0 IMAD.MOV.U32 R10, RZ, RZ, R14 ;  /* 0x000000ffff0a0224 */ /* 0x001fe200078e000e */
[----:B------:R-:W-:Y:S01]  /*6200*/  F2FP.F16.F32.PACK_AB R52, RZ, R52 ;  /* 0x00000034ff34723e */ /* 0x000fe200000000ff */
[----:B------:R-:W-:Y:S01]  /*6210*/  @P0 IMAD.MOV.U32 R11, RZ, RZ, R15 ;  /* 0x000000ffff0b0224 */ /* 0x000fe200078e000f */
[----:B------:R-:W-:-:S02]  /*6220*/  F2FP.F16.F32.PACK_AB R53, RZ, R53 ;  /* 0x00000035ff35723e */ /* 0x000fc400000000ff */
[----:B------:R-:W-:Y:S02]  /*6230*/  F2FP.F16.F32.PACK_AB R54, RZ, R54 ;  /* 0x00000036ff36723e */ /* 0x000fe400000000ff */
[----:B------:R0:W-:Y:S01]  /*6240*/  @P0 STG.E.U16 desc[UR36][R10.64+0x30], R68 ;  /* 0x000030440a000986 */ /* 0x0001e2000c101524 */
[----:B------:R-:W-:Y:S02]  /*6250*/  ISETP.GT.AND P0, PT, R3, RZ, P1 ;  /* 0x000000ff0300720c */ /* 0x000fe40000f04270 */
[----:B------:R-:W-:-:S11]  /*6260*/  F2FP.F16.F32.PACK_AB R55, RZ, R55 ;  /* 0x00000037ff37723e */ /* 0x000fd600000000ff */
[----:B0-----:R-:W-:Y:S02]  /*6270*/  @P0 IMAD.MOV.U32 R10, RZ, RZ, R14 ;  /* 0x000000ffff0a0224 */ /* 0x001fe400078e000e */
[----:B------:R-:W-:-:S05]  /*6280*/  @P0 IMAD.MOV.U32 R11, RZ, RZ, R15 ;  /* 0x000000ffff0b0224 */ /* 0x000fca00078e000f */
[----:B------:R0:W-:Y:S01]  /*6290*/  @P0 STG.E.U16 desc[UR36][R10.64+0x32], R69 ;  /* 0x000032450a000986 */ /* 0x0001e2000c101524 */
[----:B------:R-:W-:Y:S02]  /*62a0*/  ISETP.GT.AND P0, PT, R3, 0x8, P2 ;  /* 0x000000080300780c */ /* 0x000fe40001704270 */
[----:B------:R-:W-:-:S11]  /*62b0*/  ISETP.GT.AND P2, PT, R4, 0x20, PT ;  /* 0x000000200400780c */ /* 0x000fd60003f44270 */
[----:B------:R-:W-:Y:S01]  /*62c0*/  @P0 STG.E.U16 desc[UR36][R8.64+0x30], R70 ;  /* 0x0000304608000986 */ /* 0x000fe2000c101524 */
[----:B------:R-:W-:Y:S02]  /*62d0*/  ISETP.GT.AND P0, PT, R3, 0x8, P1 ;  /* 0x000000080300780c */ /* 0x000fe40000f04270 */
[----:B------:R-:W-:-:S11]  /*62e0*/  ISETP.GT.AND P1, PT, R4, 0x21, PT ;  /* 0x000000210400780c */ /* 0x000fd60003f24270 */
[----:B------:R-:W-:Y:S01]  /*62f0*/  @P0 STG.E.U16 desc[UR36][R8.64+0x32], R71 ;  /* 0x0000324708000986 */ /* 0x000fe2000c101524 */
[----:B------:R-:W-:-:S13]  /*6300*/  ISETP.GT.AND P0, PT, R3, RZ, P2 ;  /* 0x000000ff0300720c */ /* 0x000fda0001704270 */
[----:B0-----:R-:W-:Y:S02]  /*6310*/  @P0 IMAD.MOV.U32 R10, RZ, RZ, R14 ;  /* 0x000000ffff0a0224 */ /* 0x001fe400078e000e */
[----:B------:R-:W-:-:S05]  /*6320*/  @P0 IMAD.MOV.U32 R11, RZ, RZ, R15 ;  /* 0x000000ffff0b0224 */ /* 0x000fca00078e000f */
[----:B------:R0:W-:Y:S01]  /*6330*/  @P0 STG.E.U16 desc[UR36][R10.64+0x40], R72 ;  /* 0x000040480a000986 */ /* 0x0001e2000c101524 */
[----:B------:R-:W-:-:S13]  /*6340*/  ISETP.GT.AND P0, PT, R3, RZ, P1 ;  /* 0x000000ff0300720c */ /* 0x000fda0000f04270 */
[----:B0-----:R-:W-:Y:S02]  /*6350*/  @P0 IMAD.MOV.U32 R10, RZ, RZ, R14 ;  /* 0x000000ffff0a0224 */ /* 0x001fe400078e000e */
[----:B------:R-:W-:-:S05]  /*6360*/  @P0 IMAD.MOV.U32 R11, RZ, RZ, R15 ;  /* 0x000000ffff0b0224 */ /* 0x000fca00078e000f */
[----:B------:R0:W-:Y:S01]  /*6370*/  @P0 STG.E.U16 desc[UR36][R10.64+0x42], R73 ;  /* 0x000042490a000986 */ /* 0x0001e2000c101524 */
[----:B------:R-:W-:Y:S02]  /*6380*/  ISETP.GT.AND P0, PT, R3, 0x8, P2 ;  /* 0x000000080300780c */ /* 0x000fe40001704270 */
[----:B------:R-:W-:-:S11]  /*6390*/  ISETP.GT.AND P2, PT, R4, 0x38, PT ;  /* 0x000000380400780c */ /* 0x000fd60003f44270 */
[----:B------:R-:W-:Y:S01]  /*63a0*/  @P0 STG.E.U16 desc[UR36][R8.64+0x40], R74 ;  /* 0x0000404a08000986 */ /* 0x000fe2000c101524 */
[----:B------:R-:W-:-:S13]  /*63b0*/  ISETP.GT.AND P0, PT, R3, 0x8, P1 ;  /* 0x000000080300780c */ /* 0x000fda0000f04270 */
        /* <DEDUP_REMOVED lines=9> */
[----:B------:R-:W-:-:S13]  /*6450*/  ISETP.GT.AND P0, PT, R3, 0x8, P5 ;  /* 0x000000080300780c */ /* 0x000fda0002f04270 */
[----:B------:R-:W-:Y:S01]  /*6460*/  @P0 STG.E.U16 desc[UR36][R8.64+0x50], R78 ;  /* 0x0000504e08000986 */ /* 0x000fe2000c101524 */
[----:B------:R-:W-:-:S13]  /*6470*/  ISETP.GT.AND P0, PT, R3, 0x8, P4 ;  /* 0x000000080300780c */ /* 0x000fda0002704270 */
[----:B------:R-:W-:Y:S01]  /*6480*/  @P0 STG.E.U16 desc[UR36][R8.64+0x52], R79 ;  /* 0x0000524f08000986 */ /* 0x000fe2000c101524 */
[----:B------:R-:W-:-:S13]  /*6490*/  ISETP.GT.AND P0, PT, R3, RZ, P3 ;  /* 0x000000ff0300720c */ /* 0x000fda0001f04270 */
[----:B0-----:R-:W-:Y:S02]  /*64a0*/  @P0 IMAD.MOV.U32 R10, RZ, RZ, R14 ;  /* 0x000000ffff0a0224 */ /* 0x001fe400078e000e */
[----:B------:R-:W-:-:S05]  /*64b0*/  @P0 IMAD.MOV.U32 R11, RZ, RZ, R15 ;  /* 0x000000ffff0b0224 */ /* 0x000fca00078e000f */
[----:B------:R0:W-:Y:S01]  /*64c0*/  @P0 STG.E.U16 desc[UR36][R10.64+0x60], R80 ;  /* 0x000060500a000986 */ /* 0x0001e2000c101524 */
[----:B------:R-:W-:-:S04]  /*64d0*/  ISETP.GT.AND P0, PT, R4, 0x31, PT ;  /* 0x000000310400780c */ /* 0x000fc80003f04270 */
        /* <DEDUP_REMOVED lines=8> */
[----:B------:R-:W-:-:S05]  /*6560*/  IADD3 R12, P1, R57, R8, RZ ;  /* 0x00000008390c7210 */ /* 0x000fca0007f3e0ff */
[----:B------:R-:W-:Y:S01]  /*6570*/  IMAD.X R13, R23, 0x1, R9, P1 ;  /* 0x00000001170d7824 */ /* 0x000fe200008e0609 */
[----:B------:R-:W-:-:S13]  /*6580*/  ISETP.GT.AND P1, PT, R3, RZ, P2 ;  /* 0x000000ff0300720c */ /* 0x000fda0001724270 */
[----:B------:R-:W-:Y:S01]  /*6590*/  @P1 STG.E.U16 desc[UR36][R14.64+0x70], R84 ;  /* 0x000070540e001986 */ /* 0x000fe2000c101524 */
[----:B------:R-:W-:-:S04]  /*65a0*/  IADD3 R20, P1, R57, R8, RZ ;  /* 0x0000000839147210 */ /* 0x000fc80007f3e0ff */
[----:B------:R-:W-:Y:S02]  /*65b0*/  IADD3.X R21, R23, R9, RZ, P1, !PT ;  /* 0x0000000917157210 */ /* 0x000fe40000ffe4ff */
[----:B0-----:R-:W-:-:S05]  /*65c0*/  IADD3 R10, P1, R57, R14, RZ ;  /* 0x0000000e390a7210 */ /* 0x001fca0007f3e0ff */
[----:B------:R-:W-:Y:S01]  /*65d0*/  IMAD.X R11, R23, 0x1, R15, P1 ;  /* 0x00000001170b7824 */ /* 0x000fe200008e060f */
[----:B------:R-:W-:-:S04]  /*65e0*/  ISETP.GT.AND P1, PT, R4, 0x39, PT ;  /* 0x000000390400780c */ /* 0x000fc80003f24270 */
[----:B------:R-:W-:-:S13]  /*65f0*/  ISETP.GT.AND P5, PT, R3, RZ, P1 ;  /* 0x000000ff0300720c */ /* 0x000fda0000fa4270 */
[----:B------:R-:W-:Y:S01]  /*6600*/  @P5 STG.E.U16 desc[UR36][R14.64+0x72], R85 ;  /* 0x000072550e005986 */ /* 0x000fe2000c101524 */
[----:B------:R-:W-:-:S13]  /*6610*/  ISETP.GT.AND P5, PT, R3, 0x8, P2 ;  /* 0x000000080300780c */ /* 0x000fda00017a4270 */
[----:B------:R-:W-:Y:S01]  /*6620*/  @P5 STG.E.U16 desc[UR36][R8.64+0x70], R86 ;  /* 0x0000705608005986 */ /* 0x000fe2000c101524 */
[----:B------:R-:W-:-:S13]  /*6630*/  ISETP.GT.AND P5, PT, R3, 0x8, P1 ;  /* 0x000000080300780c */ /* 0x000fda0000fa4270 */
[----:B------:R0:W-:Y:S01]  /*6640*/  @P5 STG.E.U16 desc[UR36][R8.64+0x72], R87 ;  /* 0x0000725708005986 */ /* 0x0001e2000c101524 */
[C---:B------:R-:W-:Y:S02]  /*6650*/  ISETP.GT.AND P5, PT, R3.reuse, 0x80, P6 ;  /* 0x000000800300780c */ /* 0x040fe400037a4270 */
[----:B------:R-:W-:-:S11]  /*6660*/  ISETP.GT.AND P6, PT, R3, 0x88, P6 ;  /* 0x000000880300780c */ /* 0x000fd600037c4270 */
[----:B------:R-:W-:Y:S01]  /*6670*/  @P5 STG.E.U16 desc[UR36][R10.64], R24 ;  /* 0x000000180a005986 */ /* 0x000fe2000c101524 */
[----:B------:R-:W-:-:S04]  /*6680*/  ISETP.GT.AND P5, PT, R4, 0x1, PT ;  /* 0x000000010400780c */ /* 0x000fc80003fa4270 */
[----:B------:R-:W-:-:S13]  /*6690*/  ISETP.GT.AND P5, PT, R3, 0x80, P5 ;  /* 0x000000800300780c */ /* 0x000fda0002fa4270 */
[----:B0-----:R-:W-:Y:S02]  /*66a0*/  @P5 IMAD.MOV.U32 R8, RZ, RZ, R10 ;  /* 0x000000ffff085224 */ /* 0x001fe400078e000a */
[----:B------:R-:W-:-:S05]  /*66b0*/  @P5 IMAD.MOV.U32 R9, RZ, RZ, R11 ;  /* 0x000000ffff095224 */ /* 0x000fca00078e000b */
[----:B------:R0:W-:Y:S01]  /*66c0*/  @P5 STG.E.U16 desc[UR36][R8.64+0x2], R25 ;  /* 0x0000021908005986 */ /* 0x0001e2000c101524 */
[----:B------:R-:W-:-:S03]  /*66d0*/  ISETP.NE.AND P5, PT, R5, RZ, PT ;  /* 0x000000ff0500720c */ /* 0x000fc60003fa5270 */
[----:B------:R-:W-:Y:S01]  /*66e0*/  @P6 STG.E.U16 desc[UR36][R12.64], R26 ;  /* 0x0000001a0c006986 */ /* 0x000fe2000c101524 */
[----:B------:R-:W-:-:S04]  /*66f0*/  ISETP.GT.AND P6, PT, R4, 0x1, PT ;  /* 0x000000010400780c */ /* 0x000fc80003fc4270 */
[----:B------:R-:W-:-:S13]  /*6700*/  ISETP.GT.AND P6, PT, R3, 0x88, P6 ;  /* 0x000000880300780c */ /* 0x000fda00037c4270 */
[----:B------:R-:W-:Y:S01]  /*6710*/  @P6 STG.E.U16 desc[UR36][R20.64+0x2], R27 ;  /* 0x0000021b14006986 */ /* 0x000fe2000c101524 */
[----:B------:R-:W-:-:S04]  /*6720*/  ISETP.GT.AND P6, PT, R4, 0x8, PT ;  /* 0x000000080400780c */ /* 0x000fc80003fc4270 */
[----:B------:R-:W-:-:S13]  /*6730*/  ISETP.GT.AND P6, PT, R3, 0x80, P6 ;  /* 0x000000800300780c */ /* 0x000fda00037c4270 */
[----:B0-----:R-:W-:Y:S02]  /*6740*/  @P6 IMAD.MOV.U32 R8, RZ, RZ, R10 ;  /* 0x000000ffff086224 */ /* 0x001fe400078e000a */
[----:B------:R-:W-:-:S05]  /*6750*/  @P6 IMAD.MOV.U32 R9, RZ, RZ, R11 ;  /* 0x000000ffff096224 */ /* 0x000fca00078e000b */
[----:B------:R0:W-:Y:S01]  /*6760*/  @P6 STG.E.U16 desc[UR36][R8.64+0x10], R28 ;  /* 0x0000101c08006986 */ /* 0x0001e2000c101524 */
[----:B------:R-:W-:-:S04]  /*6770*/  ISETP.GT.AND P6, PT, R4, 0x9, PT ;  /* 0x000000090400780c */ /* 0x000fc80003fc4270 */
[----:B------:R-:W-:-:S13]  /*6780*/  ISETP.GT.AND P6, PT, R3, 0x80, P6 ;  /* 0x000000800300780c */ /* 0x000fda00037c4270 */
[----:B0-----:R-:W-:Y:S02]  /*6790*/  @P6 IMAD.MOV.U32 R8, RZ, RZ, R10 ;  /* 0x000000ffff086224 */ /* 0x001fe400078e000a */
[----:B------:R-:W-:-:S05]  /*67a0*/  @P6 IMAD.MOV.U32 R9, RZ, RZ, R11 ;  /* 0x000000ffff096224 */ /* 0x000fca00078e000b */
[----:B------:R0:W-:Y:S01]  /*67b0*/  @P6 STG.E.U16 desc[UR36][R8.64+0x12], R29 ;  /* 0x0000121d08006986 */ /* 0x0001e2000c101524 */
[----:B------:R-:W-:-:S04]  /*67c0*/  ISETP.GT.AND P6, PT, R4, 0x8, PT ;  /* 0x000000080400780c */ /* 0x000fc80003fc4270 */
[----:B------:R-:W-:-:S13]  /*67d0*/  ISETP.GT.AND P6, PT, R3, 0x88, P6 ;  /* 0x000000880300780c */ /* 0x000fda00037c4270 */
        /* <DEDUP_REMOVED lines=45> */
[----:B------:R-:W-:Y:S01]  /*6ab0*/  @P6 STG.E.U16 desc[UR36][R8.64+0x42], R41 ;  /* 0x0000422908006986 */ /* 0x000fe2000c101524 */
[----:B------:R-:W-:-:S04]  /*6ac0*/  ISETP.GT.AND P6, PT, R4, 0x20, PT ;  /* 0x000000200400780c */ /* 0x000fc80003fc4270 */
[----:B------:R-:W-:-:S13]  /*6ad0*/  ISETP.GT.AND P6, PT, R3, 0x88, P6 ;  /* 0x000000880300780c */ /* 0x000fda00037c4270 */
[----:B------:R-:W-:Y:S01]  /*6ae0*/  @P6 STG.E.U16 desc[UR36][R6.64+0x40], R42 ;  /* 0x0000402a06006986 */ /* 0x000fe2000c101524 */
[----:B------:R-:W-:-:S04]  /*6af0*/  ISETP.GT.AND P6, PT, R4, 0x21, PT ;  /* 0x000000210400780c */ /* 0x000fc80003fc4270 */
[----:B------:R-:W-:-:S13]  /*6b00*/  ISETP.GT.AND P6, PT, R3, 0x88, P6 ;  /* 0x000000880300780c */ /* 0x000fda00037c4270 */
[----:B------:R-:W-:Y:S02]  /*6b10*/  @P6 IMAD.MOV.U32 R4, RZ, RZ, R6 ;  /* 0x000000ffff046224 */ /* 0x000fe400078e0006 */
[----:B------:R-:W-:-:S05]  /*6b20*/  @P6 IMAD.MOV.U32 R5, RZ, RZ, R7 ;  /* 0x000000ffff056224 */ /* 0x000fca00078e0007 */
[----:B------:R0:W-:Y:S01]  /*6b30*/  @P6 STG.E.U16 desc[UR36][R4.64+0x42], R43 ;  /* 0x0000422b04006986 */ /* 0x0001e2000c101524 */
[C---:B------:R-:W-:Y:S02]  /*6b40*/  ISETP.GT.AND P6, PT, R3.reuse, 0x80, P5 ;  /* 0x000000800300780c */ /* 0x040fe40002fc4270 */
[----:B------:R-:W-:-:S11]  /*6b50*/  ISETP.GT.AND P5, PT, R3, 0x88, P5 ;  /* 0x000000880300780c */ /* 0x000fd60002fa4270 */
[----:B0-----:R-:W-:Y:S02]  /*6b60*/  @P6 IMAD.MOV.U32 R4, RZ, RZ, R10 ;  /* 0x000000ffff046224 */ /* 0x001fe400078e000a */
[----:B------:R-:W-:-:S05]  /*6b70*/  @P6 IMAD.MOV.U32 R5, RZ, RZ, R11 ;  /* 0x000000ffff056224 */ /* 0x000fca00078e000b */
[----:B------:R0:W-:Y:S01]  /*6b80*/  @P6 STG.E.U16 desc[UR36][R4.64+0x50], R44 ;  /* 0x0000502c04006986 */ /* 0x0001e2000c101524 */
[C---:B------:R-:W-:Y:S02]  /*6b90*/  ISETP.GT.AND P6, PT, R3.reuse, 0x80, P4 ;  /* 0x000000800300780c */ /* 0x040fe400027c4270 */
[----:B------:R-:W-:-:S11]  /*6ba0*/  ISETP.GT.AND P4, PT, R3, 0x88, P4 ;  /* 0x000000880300780c */ /* 0x000fd60002784270 */
[----:B0-----:R-:W-:Y:S02]  /*6bb0*/  @P6 IMAD.MOV.U32 R4, RZ, RZ, R10 ;  /* 0x000000ffff046224 */ /* 0x001fe400078e000a */
[----:B------:R-:W-:-:S05]  /*6bc0*/  @P6 IMAD.MOV.U32 R5, RZ, RZ, R11 ;  /* 0x000000ffff056224 */ /* 0x000fca00078e000b */
[----:B------:R0:W-:Y:S02]  /*6bd0*/  @P6 STG.E.U16 desc[UR36][R4.64+0x52], R45 ;  /* 0x0000522d04006986 */ /* 0x0001e4000c101524 */
[----:B0-----:R-:W-:Y:S02]  /*6be0*/  @P5 IMAD.MOV.U32 R4, RZ, RZ, R6 ;  /* 0x000000ffff045224 */ /* 0x001fe400078e0006 */
[----:B------:R-:W-:-:S05]  /*6bf0*/  @P5 IMAD.MOV.U32 R5, RZ, RZ, R7 ;  /* 0x000000ffff055224 */ /* 0x000fca00078e0007 */
[----:B------:R0:W-:Y:S01]  /*6c00*/  @P5 STG.E.U16 desc[UR36][R4.64+0x50], R46 ;  /* 0x0000502e04005986 */ /* 0x0001e2000c101524 */
[C---:B------:R-:W-:Y:S02]  /*6c10*/  ISETP.GT.AND P5, PT, R3.reuse, 0x80, P3 ;  /* 0x000000800300780c */ /* 0x040fe40001fa4270 */
[----:B------:R-:W-:Y:S01]  /*6c20*/  ISETP.GT.AND P3, PT, R3, 0x88, P3 ;  /* 0x000000880300780c */ /* 0x000fe20001f64270 */
        /* <DEDUP_REMOVED lines=17> */
[----:B------:R0:W-:Y:S02]  /*6d40*/  @P3 STG.E.U16 desc[UR36][R4.64+0x60], R50 ;  /* 0x0000603204003986 */ /* 0x0001e4000c101524 */
[----:B0-----:R-:W-:Y:S01]  /*6d50*/  @P0 MOV R4, R6 ;  /* 0x0000000600040202 */ /* 0x001fe20000000f00 */
[----:B------:R-:W-:-:S05]  /*6d60*/  @P0 IMAD.MOV.U32 R5, RZ, RZ, R7 ;  /* 0x000000ffff050224 */ /* 0x000fca00078e0007 */
[----:B------:R0:W-:Y:S02]  /*6d70*/  @P0 STG.E.U16 desc[UR36][R4.64+0x62], R51 ;  /* 0x0000623304000986 */ /* 0x0001e4000c101524 */
[----:B0-----:R-:W-:Y:S02]  /*6d80*/  @P5 IMAD.MOV.U32 R4, RZ, RZ, R10 ;  /* 0x000000ffff045224 */ /* 0x001fe400078e000a */
[----:B------:R-:W-:-:S05]  /*6d90*/  @P5 IMAD.MOV.U32 R5, RZ, RZ, R11 ;  /* 0x000000ffff055224 */ /* 0x000fca00078e000b */
[----:B------:R0:W-:Y:S04]  /*6da0*/  @P5 STG.E.U16 desc[UR36][R4.64+0x70], R52 ;  /* 0x0000703404005986 */ /* 0x0001e8000c101524 */
[----:B------:R1:W-:Y:S01]  /*6db0*/  @P4 STG.E.U16 desc[UR36][R10.64+0x72], R53 ;  /* 0x000072350a004986 */ /* 0x0003e2000c101524 */
[----:B0-----:R-:W-:Y:S02]  /*6dc0*/  @P2 IMAD.MOV.U32 R4, RZ, RZ, R6 ;  /* 0x000000ffff042224 */ /* 0x001fe400078e0006 */
[----:B------:R-:W-:-:S05]  /*6dd0*/  @P2 IMAD.MOV.U32 R5, RZ, RZ, R7 ;  /* 0x000000ffff052224 */ /* 0x000fca00078e0007 */
[----:B------:R1:W-:Y:S04]  /*6de0*/  @P2 STG.E.U16 desc[UR36][R4.64+0x70], R54 ;  /* 0x0000703604002986 */ /* 0x0003e8000c101524 */
[----:B------:R1:W-:Y:S02]  /*6df0*/  @P1 STG.E.U16 desc[UR36][R6.64+0x72], R55 ;  /* 0x0000723706001986 */ /* 0x0003e4000c101524 */
.L_x_152:
[----:B------:R-:W-:Y:S05]  /*6e00*/  BSYNC B0 ;  /* 0x0000000000007941 */ /* 0x000fea0003800000 */
.L_x_28:
[----:B------:R-:W-:Y:S01]  /*6e10*/  ULDC UR4, c[0x0][0xc] ;  /* 0x0000030000047ab9 */ /* 0x000fe20000000800 */
[----:B------:R-:W-:Y:S01]  /*6e20*/  ULDC UR5, c[0x0][0x10] ;  /* 0x0000040000057ab9 */ /* 0x000fe20000000800 */
[----:B------:R-:W2:Y:S01]  /*6e30*/  LDC R3, c[0x0][0x14] ;  /* 0x00000500ff037b82 */ /* 0x000ea20000000800 */
[----:B------:R-:W-:Y:S01]  /*6e40*/  UIMAD.WIDE.U32 UR4, UR4, UR5, URZ ;  /* 0x00000005040472a5 */ /* 0x000fe2000f8e003f */
[----:B------:R-:W-:Y:S02]  /*6e50*/  IMAD.MOV.U32 R90, RZ, RZ, -0x1 ;  /* 0xffffffffff5a7424 */ /* 0x000fe400078e00ff */
[----:B------:R-:W-:-:S03]  /*6e60*/  IMAD.MOV.U32 R23, RZ, RZ, -0x1 ;  /* 0xffffffffff177424 */ /* 0x000fc600078e00ff */
[----:B--2---:R-:W-:-:S04]  /*6e70*/  IMAD.WIDE.U32 R16, R3, UR4, R16 ;  /* 0x0000000403107c25 */ /* 0x004fc8000f8e0010 */
[----:B------:R-:W-:Y:S01]  /*6e80*/  IMAD R3, R3, UR5, RZ ;  /* 0x0000000503037c24 */ /* 0x000fe2000f8e02ff */
[----:B------:R-:W-:Y:S02]  /*6e90*/  ULDC.64 UR4, c[0x0][0x650] ;  /* 0x0001940000047ab9 */ /* 0x000fe40000000a00 */
[----:B------:R-:W-:Y:S01]  /*6ea0*/  ISETP.GE.U32.AND P0, PT, R16, UR4, PT ;  /* 0x0000000410007c0c */ /* 0x000fe2000bf06070 */
[--C-:B------:R-:W-:Y:S01]  /*6eb0*/  IMAD.IADD R17, R17, 0x1, R3.reuse ;  /* 0x0000000111117824 */ /* 0x100fe200078e0203 */
[----:B------:R-:W-:-:S04]  /*6ec0*/  PRMT R3, RZ, 0x7610, R3 ;  /* 0x00007610ff037816 */ /* 0x000fc80000000003 */
[----:B------:R-:W-:-:S13]  /*6ed0*/  ISETP.GE.U32.AND.EX P0, PT, R17, UR5, PT, P0 ;  /* 0x0000000511007c0c */ /* 0x000fda000bf06100 */
[----:B------:R-:W-:Y:S05]  /*6ee0*/  @P0 BRA `(.L_x_153) ;  /* 0x0000000400640947 */ /* 0x000fea0003800000 */
[----:B0-----:R-:W0:Y:S01]  /*6ef0*/  S2R R12, SR_CTAID.X ;  /* 0x00000000000c7919 */ /* 0x001e220000002500 */
[----:B-1--4-:R-:W1:Y:S01]  /*6f00*/  LDC.64 R10, c[0x0][0x628] ;  /* 0x00018a00ff0a7b82 */ /* 0x012e620000000a00 */
[----:B------:R-:W-:Y:S01]  /*6f10*/  ULDC UR4, c[0x0][0x150] ;  /* 0x0000540000047ab9 */ /* 0x000fe20000000800 */
[----:B------:R-:W-:Y:S01]  /*6f20*/  IMAD.MOV.U32 R8, RZ, RZ, R16 ;  /* 0x000000ffff087224 */ /* 0x000fe200078e0010 */
[----:B------:R-:W2:Y:S01]  /*6f30*/  S2R R24, SR_CTAID.Y ;  /* 0x0000000000187919 */ /* 0x000ea20000002600 */
[----:B------:R-:W-:-:S04]  /*6f40*/  IMAD.MOV.U32 R9, RZ, RZ, R17 ;  /* 0x000000ffff097224 */ /* 0x000fc800078e0011 */
[----:B------:R-:W4:Y:S08]  /*6f50*/  LDC R21, c[0x0][0x144] ;  /* 0x00005100ff157b82 */ /* 0x000f300000000800 */
[----:B------:R-:W2:Y:S08]  /*6f60*/  LDC R0, c[0x0][0x630] ;  /* 0x00018c00ff007b82 */ /* 0x000eb00000000800 */
[----:B------:R-:W2:Y:S01]  /*6f70*/  LDC.64 R14, c[0x0][0x620] ;  /* 0x00018800ff0e7b82 */ /* 0x000ea20000000a00 */
[----:B-1----:R-:W-:-:S04]  /*6f80*/  ISETP.NE.U32.AND P0, PT, R10, RZ, PT ;  /* 0x000000ff0a00720c */ /* 0x002fc80003f05070 */
[----:B------:R-:W-:Y:S02]  /*6f90*/  ISETP.NE.AND.EX P0, PT, R11, RZ, PT, P0 ;  /* 0x000000ff0b00720c */ /* 0x000fe40003f05300 */
[----:B0-----:R-:W-:-:S05]  /*6fa0*/  I2FP.F32.U32 R3, R12 ;  /* 0x0000000c00037245 */ /* 0x001fca0000201000 */
[----:B------:R-:W-:-:S04]  /*6fb0*/  FMUL R3, R3, UR4 ;  /* 0x0000000403037c20 */ /* 0x000fc80008400000 */
[----:B------:R0:W1:Y:S02]  /*6fc0*/  F2I.U32.TRUNC.NTZ R20, R3 ;  /* 0x0000000300147305 */ /* 0x000064000020f000 */
[----:B----4-:R-:W-:Y:S05]  /*6fd0*/  @!P0 BRA `(.L_x_154) ;  /* 0x0000000000288947 */ /* 0x010fea0003800000 */
[----:B0-----:R-:W0:Y:S02]  /*6fe0*/  LDC R3, c[0x0][0x634] ;  /* 0x00018d00ff037b82 */ /* 0x001e240000000800 */
        /* <DEDUP_REMOVED lines=9> */
.L_x_154:
[----:B------:R-:W4:Y:S01]  /*7080*/  LDC.64 R28, c[0x0][0x640] ;  /* 0x00019000ff1c7b82 */ /* 0x000f220000000a00 */
[-CC-:B--2---:R-:W-:Y:S01]  /*7090*/  SHF.R.U64 R23, R8, R0.reuse, R9.reuse ;  /* 0x0000000008177219 */ /* 0x184fe20000001209 */
[----:B-1----:R-:W-:Y:S01]  /*70a0*/  IMAD.MOV R20, RZ, RZ, -R20 ;  /* 0x000000ffff147224 */ /* 0x002fe200078e0a14 */
[----:B------:R-:W-:Y:S01]  /*70b0*/  SHF.R.U32.HI R0, RZ, R0, R9 ;  /* 0x00000000ff007219 */ /* 0x000fe20000011609 */
[----:B------:R-:W-:Y:S01]  /*70c0*/  ULDC UR4, c[0x0][0x154] ;  /* 0x0000550000047ab9 */ /* 0x000fe20000000800 */
[----:B0-----:R-:W-:Y:S01]  /*70d0*/  IADD3 R3, P0, RZ, -R23, RZ ;  /* 0x80000017ff037210 */ /* 0x001fe20007f1e0ff */
[----:B------:R-:W-:Y:S02]  /*70e0*/  IMAD R21, R21, R20, R12 ;  /* 0x0000001415157224 */ /* 0x000fe400078e020c */
[----:B------:R-:W0:Y:S01]  /*70f0*/  LDC R6, c[0x0][0x618] ;  /* 0x00018600ff067b82 */ /* 0x000e220000000800 */
[----:B------:R-:W-:Y:S02]  /*7100*/  IMAD.MOV.U32 R7, RZ, RZ, 0x1 ;  /* 0x00000001ff077424 */ /* 0x000fe400078e00ff */
[----:B------:R-:W-:-:S04]  /*7110*/  IMAD.X R5, RZ, RZ, ~R0, P0 ;  /* 0x000000ffff057224 */ /* 0x000fc800000e0e00 */
[-C--:B------:R-:W-:Y:S01]  /*7120*/  IMAD R0, R5, R14.reuse, RZ ;  /* 0x0000000e05007224 */ /* 0x080fe200078e02ff */
[----:B------:R-:W1:Y:S01]  /*7130*/  LDC R8, c[0x0][0x608] ;  /* 0x00018200ff087b82 */ /* 0x000e620000000800 */
[----:B------:R-:W-:-:S04]  /*7140*/  IMAD.WIDE.U32 R4, R3, R14, R16 ;  /* 0x0000000e03047225 */ /* 0x000fc800078e0010 */
[----:B------:R-:W-:Y:S01]  /*7150*/  IMAD R3, R3, R15, R0 ;  /* 0x0000000f03037224 */ /* 0x000fe200078e0200 */
[----:B------:R-:W-:Y:S02]  /*7160*/  I2FP.F32.U32 R0, R24 ;  /* 0x0000001800007245 */ /* 0x000fe40000201000 */
[----:B------:R-:W2:Y:S01]  /*7170*/  LDC R26, c[0x0][0x658] ;  /* 0x00019600ff1a7b82 */ /* 0x000ea20000000800 */
[----:B------:R-:W-:Y:S01]  /*7180*/  IMAD.IADD R3, R5, 0x1, R3 ;  /* 0x0000000105037824 */ /* 0x000fe200078e0203 */
[----:B----4-:R-:W-:Y:S01]  /*7190*/  ISETP.NE.U32.AND P0, PT, R28, RZ, PT ;  /* 0x000000ff1c00720c */ /* 0x010fe20003f05070 */
[----:B------:R-:W-:Y:S01]  /*71a0*/  FMUL R0, R0, UR4 ;  /* 0x0000000400007c20 */ /* 0x000fe20008400000 */
[----:B------:R-:W-:Y:S02]  /*71b0*/  IMAD.MOV.U32 R5, RZ, RZ, -0x1 ;  /* 0xffffffffff057424 */ /* 0x000fe400078e00ff */
[----:B------:R-:W-:Y:S01]  /*71c0*/  ISETP.NE.AND.EX P0, PT, R29, RZ, PT, P0 ;  /* 0x000000ff1d00720c */ /* 0x000fe20003f05300 */
[----:B------:R4:W2:Y:S01]  /*71d0*/  F2I.U32.TRUNC.NTZ R13, R0 ;  /* 0x00000000000d7305 */ /* 0x0008a2000020f000 */
[----:B------:R-:W3:Y:S01]  /*71e0*/  LDC R15, c[0x0][0x148] ;  /* 0x00005200ff0f7b82 */ /* 0x000ee20000000800 */
[----:B0-----:R-:W-:-:S02]  /*71f0*/  SHF.R.U64 R12, R4, R6, R3 ;  /* 0x00000006040c7219 */ /* 0x001fc40000001203 */
[----:B------:R-:W-:-:S05]  /*7200*/  SHF.R.U32.HI R3, RZ, R6, R3 ;  /* 0x00000006ff037219 */ /* 0x000fca0000011603 */
[----:B------:R-:W0:Y:S01]  /*7210*/  LDC R20, c[0x0][0x600] ;  /* 0x00018000ff147b82 */ /* 0x000e220000000800 */
[-CC-:B-1----:R-:W-:Y:S02]  /*7220*/  SHF.R.U64 R10, R12, R8.reuse, R3.reuse ;  /* 0x000000080c0a7219 */ /* 0x182fe40000001203 */
[----:B------:R-:W-:-:S05]  /*7230*/  SHF.R.U32.HI R3, RZ, R8, R3 ;  /* 0x00000008ff037219 */ /* 0x000fca0000011603 */
[----:B------:R-:W1:Y:S01]  /*7240*/  LDC R27, c[0x0][0x648] ;  /* 0x00019200ff1b7b82 */ /* 0x000e620000000800 */
[-C--:B--2---:R-:W-:Y:S02]  /*7250*/  SHF.L.U32 R4, R5, R26.reuse, RZ ;  /* 0x0000001a05047219 */ /* 0x084fe400000006ff */
[-CC-:B------:R-:W-:Y:S02]  /*7260*/  SHF.R.U64 R14, R10, R26.reuse, R3.reuse ;  /* 0x0000001a0a0e7219 */ /* 0x180fe40000001203 */
[----:B------:R-:W-:Y:S02]  /*7270*/  SHF.R.U32.HI R5, RZ, R26, R3 ;  /* 0x0000001aff057219 */ /* 0x000fe40000011603 */
[----:B------:R-:W-:Y:S01]  /*7280*/  LOP3.LUT R25, RZ, R4, RZ, 0x33, !PT ;  /* 0x00000004ff197212 */ /* 0x000fe200078e33ff */
[----:B------:R-:W2:Y:S01]  /*7290*/  LDC R30, c[0x0][0x638] ;  /* 0x00018e00ff1e7b82 */ /* 0x000ea20000000800 */
[----:B------:R-:W-:Y:S01]  /*72a0*/  SHF.L.U32 R26, R7, R26, RZ ;  /* 0x0000001a071a7219 */ /* 0x000fe200000006ff */
[----:B------:R-:W-:-:S06]  /*72b0*/  IMAD.MOV.U32 R4, RZ, RZ, R14 ;  /* 0x000000ffff047224 */ /* 0x000fcc00078e000e */
[----:B------:R-:W0:Y:S01]  /*72c0*/  LDC R31, c[0x0][0x610] ;  /* 0x00018400ff1f7b82 */ /* 0x000e220000000800 */
[----:B----4-:R-:W-:Y:S05]  /*72d0*/  @!P0 BRA `(.L_x_155) ;  /* 0x0000000000288947 */ /* 0x010fea0003800000 */
[----:B------:R-:W4:Y:S02]  /*72e0*/  LDC R3, c[0x0][0x64c] ;  /* 0x00019300ff037b82 */ /* 0x000f240000000800 */
[----:B----4-:R-:W-:-:S05]  /*72f0*/  IADD3 R3, P0, R14, R3, RZ ;  /* 0x000000030e037210 */ /* 0x010fca0007f1e0ff */
        /* <DEDUP_REMOVED lines=8> */
.L_x_155:
[----:B------:R-:W-:Y:S01]  /*7380*/  ISETP.NE.AND P0, PT, R2, 0x1, PT ;  /* 0x000000010200780c */ /* 0x000fe20003f05270 */
[----:B0-----:R-:W-:Y:S01]  /*7390*/  VIADD R7, R20, 0xffffffff ;  /* 0xffffffff14077836 */ /* 0x001fe20000000000 */
[----:B-1----:R-:W-:Y:S01]  /*73a0*/  SHF.R.U64 R0, R4, R27, R5 ;  /* 0x0000001b04007219 */ /* 0x002fe20000001205 */
[----:B------:R-:W-:Y:S01]  /*73b0*/  IMAD.MOV R13, RZ, RZ, -R13 ;  /* 0x000000ffff0d7224 */ /* 0x000fe200078e0a0d */
[----:B------:R-:W-:Y:S01]  /*73c0*/  LOP3.LUT R5, R10, R25, RZ, 0xc0, !PT ;  /* 0x000000190a057212 */ /* 0x000fe200078ec0ff */
[----:B------:R-:W-:Y:S01]  /*73d0*/  IMAD.MOV.U32 R4, RZ, RZ, 0x1 ;  /* 0x00000001ff047424 */ /* 0x000fe200078e00ff */
[----:B------:R-:W-:Y:S01]  /*73e0*/  LOP3.LUT R12, R12, R7, RZ, 0xc0, !PT ;  /* 0x000000070c0c7212 */ /* 0x000fe200078ec0ff */
[----:B------:R-:W-:Y:S02]  /*73f0*/  IMAD.MOV R3, RZ, RZ, -R0 ;  /* 0x000000ffff037224 */ /* 0x000fe400078e0a00 */
[----:B------:R-:W-:Y:S02]  /*7400*/  IMAD R0, R26, R0, R5 ;  /* 0x000000001a007224 */ /* 0x000fe400078e0205 */
[----:B--2---:R-:W-:-:S02]  /*7410*/  IMAD R3, R3, R30, R14 ;  /* 0x0000001e03037224 */ /* 0x004fc400078e020e */
[----:B---3--:R-:W-:Y:S02]  /*7420*/  @P0 IMAD R21, R15, R13, R24 ;  /* 0x0000000d0f150224 */ /* 0x008fe400078e0218 */
[----:B------:R-:W-:Y:S01]  /*7430*/  IMAD R5, R3, R20, R12 ;  /* 0x0000001403057224 */ /* 0x000fe200078e020c */
[----:B------:R-:W-:Y:S01]  /*7440*/  PRMT R3, R4, 0x7610, R3 ;  /* 0x0000761004037816 */ /* 0x000fe20000000003 */
[----:B------:R-:W-:-:S05]  /*7450*/  IMAD R0, R0, R31, R21 ;  /* 0x0000001f00007224 */ /* 0x000fca00078e0215 */
[----:B------:R-:W-:Y:S02]  /*7460*/  SEL R90, R5, R0, !P0 ;  /* 0x00000000055a7207 */ /* 0x000fe40004000000 */
[----:B------:R-:W-:-:S07]  /*7470*/  SEL R0, R0, R5, !P0 ;  /* 0x0000000500007207 */ /* 0x000fce0004000000 */
.L_x_153:
[----:B------:R-:W-:Y:S01]  /*7480*/  LOP3.LUT P0, RZ, R3, 0xff, RZ, 0xc0, !PT ;  /* 0x000000ff03ff7812 */ /* 0x000fe2000780c0ff */
[----:B------:R-:W-:-:S12]  /*7490*/  IMAD.MOV.U32 R94, RZ, RZ, R0 ;  /* 0x000000ffff5e7224 */ /* 0x000fd800078e0000 */
[----:B------:R-:W-:Y:S05]  /*74a0*/  @P0 BRA `(.L_x_156) ;  /* 0xffffff9800ac0947 */ /* 0x000fea000383ffff */
[----:B------:R-:W-:Y:S05]  /*74b0*/  EXIT ;  /* 0x000000000000794d */ /* 0x000fea0003800000 */
.L_x_3:
[----:B0-----:R-:W-:Y:S01]  /*74c0*/  ULDC.64 UR4, c[0x0][0x650] ;  /* 0x0001940000047ab9 */ /* 0x001fe20000000a00 */
        /* <DEDUP_REMOVED lines=25> */
.L_x_158:
[--C-:B------:R-:W-:Y:S01]  /*7660*/  SHF.R.U64 R12, R10, R14, R11.reuse ;  /* 0x0000000e0a0c7219 */ /* 0x100fe2000000120b */
[----:B------:R-:W0:Y:S01]  /*7670*/  LDC R22, c[0x0][0x618] ;  /* 0x00018600ff167b82 */ /* 0x000e220000000800 */
[----:B------:R-:W-:Y:S01]  /*7680*/  I2FP.F32.U32 R6, R4 ;  /* 0x0000000400067245 */ /* 0x000fe20000201000 */
[----:B------:R-:W-:Y:S01]  /*7690*/  ULDC UR4, c[0x0][0x150] ;  /* 0x0000540000047ab9 */ /* 0x000fe20000000800 */
[----:B------:R-:W-:Y:S02]  /*76a0*/  SHF.R.U32.HI R5, RZ, R14, R11 ;  /* 0x0000000eff057219 */ /* 0x000fe4000001160b */
[----:B------:R-:W-:Y:S01]  /*76b0*/  IADD3 R9, P0, RZ, -R12, RZ ;  /* 0x8000000cff097210 */ /* 0x000fe20007f1e0ff */
[----:B------:R-:W-:Y:S01]  /*76c0*/  FMUL R11, R6, UR4 ;  /* 0x00000004060b7c20 */ /* 0x000fe20008400000 */
[----:B------:R-:W-:Y:S01]  /*76d0*/  ULDC UR4, c[0x0][0x154] ;  /* 0x0000550000047ab9 */ /* 0x000fe20000000800 */
[----:B------:R-:W1:Y:S01]  /*76e0*/  LDC.64 R24, c[0x0][0x640] ;  /* 0x00019000ff187b82 */ /* 0x000e620000000a00 */
[----:B------:R-:W-:Y:S01]  /*76f0*/  IADD3.X R5, RZ, ~R5, RZ, P0, !PT ;  /* 0x80000005ff057210 */ /* 0x000fe200007fe4ff */
[----:B------:R-:W-:-:S02]  /*7700*/  IMAD.WIDE.U32 R6, R9, R20, R16 ;  /* 0x0000001409067225 */ /* 0x000fc400078e0010 */
[----:B------:R-:W2:Y:S02]  /*7710*/  F2I.U32.TRUNC.NTZ R11, R11 ;  /* 0x0000000b000b7305 */ /* 0x000ea4000020f000 */
[----:B------:R-:W-:Y:S02]  /*7720*/  IMAD R8, R5, R20, RZ ;  /* 0x0000001405087224 */ /* 0x000fe400078e02ff */
[----:B------:R-:W3:Y:S02]  /*7730*/  LDC R13, c[0x0][0x144] ;  /* 0x00005100ff0d7b82 */ /* 0x000ee40000000800 */
[----:B------:R-:W-:Y:S02]  /*7740*/  IMAD R5, R9, R21, R8 ;  /* 0x0000001509057224 */ /* 0x000fe400078e0208 */
[----:B------:R-:W-:Y:S02]  /*7750*/  IMAD.MOV.U32 R8, RZ, RZ, -0x1 ;  /* 0xffffffffff087424 */ /* 0x000fe400078e00ff */
[----:B------:R-:W-:Y:S01]  /*7760*/  IMAD.IADD R5, R7, 0x1, R5 ;  /* 0x0000000107057824 */ /* 0x000fe200078e0205 */
[----:B------:R-:W-:Y:S01]  /*7770*/  I2FP.F32.U32 R7, R3 ;  /* 0x0000000300077245 */ /* 0x000fe20000201000 */
[----:B------:R-:W4:Y:S03]  /*7780*/  LDC R14, c[0x0][0x608] ;  /* 0x00018200ff0e7b82 */ /* 0x000f260000000800 */
[-C--:B0-----:R-:W-:Y:S01]  /*7790*/  SHF.R.U64 R10, R6, R22.reuse, R5 ;  /* 0x00000016060a7219 */ /* 0x081fe20000001205 */
[----:B--2---:R-:W-:Y:S01]  /*77a0*/  IMAD.MOV R6, RZ, RZ, -R11 ;  /* 0x000000ffff067224 */ /* 0x004fe200078e0a0b */
[----:B------:R-:W-:Y:S01]  /*77b0*/  SHF.R.U32.HI R5, RZ, R22, R5 ;  /* 0x00000016ff057219 */ /* 0x000fe20000011605 */
[----:B------:R-:W-:-:S02]  /*77c0*/  FMUL R7, R7, UR4 ;  /* 0x0000000407077c20 */ /* 0x000fc40008400000 */
[----:B------:R-:W0:Y:S01]  /*77d0*/  LDC R9, c[0x0][0x658] ;  /* 0x00019600ff097b82 */ /* 0x000e220000000800 */
[----:B-1----:R-:W-:-:S04]  /*77e0*/  ISETP.NE.U32.AND P0, PT, R24, RZ, PT ;  /* 0x000000ff1800720c */ /* 0x002fc80003f05070 */
[----:B------:R-:W-:-:S03]  /*77f0*/  ISETP.NE.AND.EX P0, PT, R25, RZ, PT, P0 ;  /* 0x000000ff1900720c */ /* 0x000fc60003f05300 */
[----:B------:R-:W1:Y:S01]  /*7800*/  LDC R20, c[0x0][0x148] ;  /* 0x00005200ff147b82 */ /* 0x000e620000000800 */
[----:B---3--:R-:W-:Y:S02]  /*7810*/  IMAD R23, R13, R6, R4 ;  /* 0x000000060d177224 */ /* 0x008fe400078e0204 */
[----:B------:R-:W-:-:S05]  /*7820*/  IMAD.MOV.U32 R6, RZ, RZ, 0x1 ;  /* 0x00000001ff067424 */ /* 0x000fca00078e00ff */
[----:B------:R-:W2:Y:S01]  /*7830*/  LDC R21, c[0x0][0x600] ;  /* 0x00018000ff157b82 */ /* 0x000ea20000000800 */
[-CC-:B----4-:R-:W-:Y:S02]  /*7840*/  SHF.R.U64 R13, R10, R14.reuse, R5.reuse ;  /* 0x0000000e0a0d7219 */ /* 0x190fe40000001205 */
[----:B------:R-:W-:Y:S02]  /*7850*/  SHF.R.U32.HI R4, RZ, R14, R5 ;  /* 0x0000000eff047219 */ /* 0x000fe40000011605 */
[----:B------:R3:W4:Y:S03]  /*7860*/  F2I.U32.TRUNC.NTZ R14, R7 ;  /* 0x00000007000e7305 */ /* 0x000726000020f000 */
[----:B------:R-:W1:Y:S01]  /*7870*/  LDC R26, c[0x0][0x648] ;  /* 0x00019200ff1a7b82 */ /* 0x000e620000000800 */
[-C--:B0-----:R-:W-:Y:S02]  /*7880*/  SHF.R.U64 R15, R13, R9.reuse, R4 ;  /* 0x000000090d0f7219 */ /* 0x081fe40000001204 */
[----:B------:R-:W-:-:S02]  /*7890*/  SHF.L.U32 R8, R8, R9, RZ ;  /* 0x0000000908087219 */ /* 0x000fc400000006ff */
[-C--:B------:R-:W-:Y:S01]  /*78a0*/  SHF.R.U32.HI R5, RZ, R9.reuse, R4 ;  /* 0x00000009ff057219 */ /* 0x080fe20000011604 */
[----:B------:R-:W-:Y:S01]  /*78b0*/  IMAD.MOV.U32 R4, RZ, RZ, R15 ;  /* 0x000000ffff047224 */ /* 0x000fe200078e000f */
[----:B------:R-:W-:Y:S01]  /*78c0*/  SHF.L.U32 R22, R6, R9, RZ ;  /* 0x0000000906167219 */ /* 0x000fe200000006ff */
[----:B------:R-:W0:Y:S01]  /*78d0*/  LDC R27, c[0x0][0x638] ;  /* 0x00018e00ff1b7b82 */ /* 0x000e220000000800 */
[----:B------:R-:W-:-:S07]  /*78e0*/  LOP3.LUT R28, RZ, R8, RZ, 0x33, !PT ;  /* 0x00000008ff1c7212 */ /* 0x000fce00078e33ff */
        /* <DEDUP_REMOVED lines=12> */
.L_x_159:
[----:B------:R-:W-:Y:S01]  /*79b0*/  ISETP.NE.AND P0, PT, R2, 0x1, PT ;  /* 0x000000010200780c */ /* 0x000fe20003f05270 */
[----:B--2---:R-:W-:Y:S01]  /*79c0*/  VIADD R7, R21, 0xffffffff ;  /* 0xffffffff15077836 */ /* 0x004fe20000000000 */
[----:B-1----:R-:W-:Y:S01]  /*79d0*/  SHF.R.U64 R5, R4, R26, R5 ;  /* 0x0000001a04057219 */ /* 0x002fe20000001205 */
[----:B------:R-:W-:Y:S01]  /*79e0*/  IMAD.MOV R14, RZ, RZ, -R14 ;  /* 0x000000ffff0e7224 */ /* 0x000fe200078e0a0e */
[----:B------:R-:W-:Y:S01]  /*79f0*/  LOP3.LUT R4, R13, R28, RZ, 0xc0, !PT ;  /* 0x0000001c0d047212 */ /* 0x000fe200078ec0ff */
[----:B------:R-:W-:Y:S01]  /*7a00*/  IMAD.MOV.U32 R8, RZ, RZ, R12 ;  /* 0x000000ffff087224 */ /* 0x000fe200078e000c */
[----:B------:R-:W-:Y:S01]  /*7a10*/  LOP3.LUT R10, R10, R7, RZ, 0xc0, !PT ;  /* 0x000000070a0a7212 */ /* 0x000fe200078ec0ff */
[----:B------:R-:W-:Y:S02]  /*7a20*/  IMAD.MOV R6, RZ, RZ, -R5 ;  /* 0x000000ffff067224 */ /* 0x000fe400078e0a05 */
[----:B------:R-:W-:-:S04]  /*7a30*/  IMAD R4, R22, R5, R4 ;  /* 0x0000000516047224 */ /* 0x000fc800078e0204 */
[----:B------:R-:W-:Y:S02]  /*7a40*/  @P0 IMAD R23, R20, R14, R3 ;  /* 0x0000000e14170224 */ /* 0x000fe400078e0203 */
[----:B0-----:R-:W-:Y:S02]  /*7a50*/  IMAD R3, R6, R27, R15 ;  /* 0x0000001b06037224 */ /* 0x001fe400078e020f */
[----:B------:R-:W-:Y:S02]  /*7a60*/  IMAD R7, R4, R29, R23 ;  /* 0x0000001d04077224 */ /* 0x000fe400078e0217 */
[----:B------:R-:W-:Y:S02]  /*7a70*/  IMAD R4, R3, R21, R10 ;  /* 0x0000001503047224 */ /* 0x000fe400078e020a */
[----:B------:R-:W-:-:S03]  /*7a80*/  IMAD.MOV.U32 R6, RZ, RZ, 0x1 ;  /* 0x00000001ff067424 */ /* 0x000fc600078e00ff */
[----:B------:R-:W-:Y:S02]  /*7a90*/  SEL R9, R4, R7, !P0 ;  /* 0x0000000704097207 */ /* 0x000fe40004000000 */
[----:B------:R-:W-:-:S07]  /*7aa0*/  SEL R7, R7, R4, !P0 ;  /* 0x0000000407077207 */ /* 0x000fce0004000000 */
.L_x_157:
[----:B------:R-:W-:-:S08]  /*7ab0*/  NOP ;  /* 0x0000000000007918 */ /* 0x000fd00000000000 */
[----:B------:R-:W0:-:S00]  /*7ac0*/  USETMAXREG.DEALLOC.CTAPOOL 0x28 ;  /* 0x00000028000079c8 */ /* 0x000e0000080e0500 */
[----:B0-----:R-:W-:-:S13]  /*7ad0*/  ISETP.NE.AND P0, PT, R0, RZ, PT ;  /* 0x000000ff0000720c */ /* 0x001fda0003f05270 */
[----:B------:R-:W-:Y:S05]  /*7ae0*/  @P0 EXIT ;  /* 0x000000000000094d */ /* 0x000fea0003800000 */
[----:B------:R-:W-:Y:S01]  /*7af0*/  LOP3.LUT P0, RZ, R6, 0xff, RZ, 0xc0, !PT ;  /* 0x000000ff06ff7812 */ /* 0x000fe2000780c0ff */
[----:B------:R-:W-:Y:S02]  /*7b00*/  IMAD.MOV.U32 R0, RZ, RZ, 0x1 ;  /* 0x00000001ff007424 */ /* 0x000fe400078e00ff */
[----:B------:R-:W-:-:S10]  /*7b10*/  IMAD.MOV.U32 R12, RZ, RZ, RZ ;  /* 0x000000ffff0c7224 */ /* 0x000fd400078e00ff */
[----:B------:R-:W-:Y:S05]  /*7b20*/  @!P0 BRA `(.L_x_160) ;  /* 0x0000000c00888947 */ /* 0x000fea0003800000 */
[----:B------:R-:W0:Y:S01]  /*7b30*/  LDC R0, c[0x0][0x28c] ;  /* 0x0000a300ff007b82 */ /* 0x000e220000000800 */
[----:B------:R-:W-:Y:S01]  /*7b40*/  ULDC UR5, c[0x0][0x658] ;  /* 0x0001960000057ab9 */ /* 0x000fe20000000800 */
[----:B------:R-:W-:Y:S01]  /*7b50*/  UMOV UR7, 0xffffffff ;  /* 0xffffffff00077882 */ /* 0x000fe20000000000 */
[----:B------:R-:W-:Y:S01]  /*7b60*/  ULDC UR6, c[0x0][0xc] ;  /* 0x0000030000067ab9 */ /* 0x000fe20000000800 */
[----:B------:R-:W-:Y:S01]  /*7b70*/  USHF.L.U32 UR9, UR7, UR5, URZ ;  /* 0x0000000507097299 */ /* 0x000fe2000800063f */
[C---:B------:R-:W-:Y:S01]  /*7b80*/  LOP3.LUT P2, RZ, R18.reuse, 0x7f, RZ, 0xc0, !PT ;  /* 0x0000007f12ff7812 */ /* 0x040fe2000784c0ff */
[----:B------:R-:W-:Y:S01]  /*7b90*/  UMOV UR8, 0x1 ;  /* 0x0000000100087882 */ /* 0x000fe20000000000 */
[----:B------:R-:W-:Y:S01]  /*7ba0*/  ULDC UR7, c[0x0][0x10] ;  /* 0x0000040000077ab9 */ /* 0x000fe20000000800 */
[----:B------:R-:W-:Y:S01]  /*7bb0*/  LOP3.LUT P0, RZ, R18, 0x1f, RZ, 0xc0, !PT ;  /* 0x0000001f12ff7812 */ /* 0x000fe2000780c0ff */
[----:B------:R-:W-:Y:S01]  /*7bc0*/  UIMAD.WIDE.U32 UR6, UR6, UR7, URZ ;  /* 0x00000007060672a5 */ /* 0x000fe2000f8e003f */
[----:B------:R-:W-:Y:S01]  /*7bd0*/  BSSY B0, `(.L_x_160) ;  /* 0x00000d7000007945 */ /* 0x000fe20003800000 */
[----:B------:R-:W-:Y:S01]  /*7be0*/  USHF.L.U32 UR5, UR8, UR5, URZ ;  /* 0x0000000508057299 */ /* 0x000fe2000800063f */
[----:B------:R-:W-:Y:S01]  /*7bf0*/  IMAD.MOV.U32 R13, RZ, RZ, 0x1 ;  /* 0x00000001ff0d7424 */ /* 0x000fe200078e00ff */
[----:B------:R-:W-:Y:S01]  /*7c00*/  LOP3.LUT R11, R19, 0x2, RZ, 0xfc, !PT ;  /* 0x00000002130b7812 */ /* 0x000fe200078efcff */
[----:B------:R-:W-:Y:S01]  /*7c10*/  ULDC UR8, c[0x0][0x14] ;  /* 0x0000050000087ab9 */ /* 0x000fe20000000800 */
[----:B------:R-:W-:Y:S01]  /*7c20*/  PLOP3.LUT P0, PT, P0, P2, PT, 0x8a, 0x0 ;  /* 0x000000000000781c */ /* 0x000fe20000705172 */
[----:B------:R-:W-:Y:S01]  /*7c30*/  UIMAD.WIDE.U32 UR30, UR6, UR8, URZ ;  /* 0x00000008061e72a5 */ /* 0x000fe2000f8e003f */
[----:B------:R-:W-:Y:S01]  /*7c40*/  IMAD.MOV.U32 R12, RZ, RZ, RZ ;  /* 0x000000ffff0c7224 */ /* 0x000fe200078e00ff */
[----:B------:R-:W-:Y:S01]  /*7c50*/  UIMAD UR7, UR7, UR8, URZ ;  /* 0x00000008070772a4 */ /* 0x000fe2000f8e023f */
[----:B------:R-:W-:Y:S01]  /*7c60*/  ULDC UR4, c[0x0][0x600] ;  /* 0x0001800000047ab9 */ /* 0x000fe20000000800 */
[----:B------:R-:W-:-:S02]  /*7c70*/  ULOP3.LUT UR6, URZ, UR9, URZ, 0x33, !UPT ;  /* 0x000000093f067292 */ /* 0x000fc4000f8e333f */
[----:B------:R-:W-:Y:S01]  /*7c80*/  UIADD3 UR4, UR4, -0x1, URZ ;  /* 0xffffffff04047890 */ /* 0x000fe2000fffe03f */
[----:B0-----:R-:W-:Y:S01]  /*7c90*/  VIADD R0, R0, 0x3f ;  /* 0x0000003f00007836 */ /* 0x001fe20000000000 */
[----:B------:R-:W-:Y:S01]  /*7ca0*/  UIADD3 UR7, UR31, UR7, URZ ;  /* 0x000000071f077290 */ /* 0x000fe2000fffe03f */
[----:B------:R-:W-:-:S03]  /*7cb0*/  ULDC.64 UR38, c[0x0][0x198] ;  /* 0x0000660000267ab9 */ /* 0x000fc60000000a00 */
[----:B------:R-:W-:-:S04]  /*7cc0*/  SHF.R.S32.HI R3, RZ, 0x1f, R0 ;  /* 0x0000001fff037819 */ /* 0x000fc80000011400 */
[----:B------:R-:W-:Y:S01]  /*7cd0*/  LEA.HI R3, R3, R0, RZ, 0x6 ;  /* 0x0000000003037211 */ /* 0x000fe200078f30ff */
[----:B------:R-:W-:-:S03]  /*7ce0*/  IMAD.MOV.U32 R0, RZ, RZ, 0x1 ;  /* 0x00000001ff007424 */ /* 0x000fc600078e00ff */
[----:B------:R-:W-:-:S05]  /*7cf0*/  SHF.R.S32.HI R3, RZ, 0x6, R3 ;  /* 0x00000006ff037819 */ /* 0x000fca0000011403 */
[----:B------:R-:W-:-:S07]  /*7d00*/  VIADD R10, R3, 0x1 ;  /* 0x00000001030a7836 */ /* 0x000fce0000000000 */
.L_x_172:
[----:B------:R-:W-:-:S03]  /*7d10*/  UMOV UR8, 0xffffffff ;  /* 0xffffffff00087882 */ /* 0x000fc60000000000 */
[----:B------:R-:W-:Y:S05]  /*7d20*/  BRA.DIV UR8, `(.L_x_161) ;  /* 0x0000001208187947 */ /* 0x000fea000b800000 */
[----:B------:R-:W-:-:S13]  /*7d30*/  ELECT P6, URZ, PT ;  /* 0x00000000003f782f */ /* 0x000fda00038c0000 */
.L_x_184:
[----:B------:R-:W-:Y:S04]  /*7d40*/  BSSY B1, `(.L_x_162) ;  /* 0x000004e000017945 */ /* 0x000fe80003800000 */
[----:B------:R-:W-:Y:S05]  /*7d50*/  @!P6 BRA `(.L_x_163) ;  /* 0x000000040030e947 */ /* 0x000fea0003800000 */
[----:B------:R-:W0:Y:S02]  /*7d60*/  LDC R4, c[0x0][0x28c] ;  /* 0x0000a300ff047b82 */ /* 0x000e240000000800 */
[----:B0-----:R-:W-:-:S13]  /*7d70*/  ISETP.GE.AND P1, PT, R4, 0x1, PT ;  /* 0x000000010400780c */ /* 0x001fda0003f26270 */
[----:B------:R-:W-:Y:S05]  /*7d80*/  @!P1 BRA `(.L_x_163) ;  /* 0x0000000400249947 */ /* 0x000fea0003800000 */
[----:B------:R-:W-:Y:S02]  /*7d90*/  IMAD.SHL.U32 R15, R7, 0x100, RZ ;  /* 0x00000100070f7824 */ /* 0x000fe400078e00ff */
[----:B------:R-:W-:Y:S02]  /*7da0*/  IMAD.SHL.U32 R18, R9, 0x40, RZ ;  /* 0x0000004009127824 */ /* 0x000fe400078e00ff */
[----:B------:R-:W-:Y:S02]  /*7db0*/  IMAD.MOV.U32 R20, RZ, RZ, RZ ;  /* 0x000000ffff147224 */ /* 0x000fe400078e00ff */
[----:B------:R-:W-:Y:S02]  /*7dc0*/  IMAD.MOV.U32 R4, RZ, RZ, R10 ;  /* 0x000000ffff047224 */ /* 0x000fe400078e000a */
[----:B------:R-:W-:Y:S02]  /*7dd0*/  IMAD.MOV.U32 R5, RZ, RZ, R0 ;  /* 0x000000ffff057224 */ /* 0x000fe400078e0000 */
[----:B------:R-:W-:-:S02]  /*7de0*/  IMAD.MOV.U32 R6, RZ, RZ, R12 ;  /* 0x000000ffff067224 */ /* 0x000fc400078e000c */
[C---:B------:R-:W-:Y:S02]  /*7df0*/  VIADD R22, R15.reuse, 0x40 ;  /* 0x000000400f167836 */ /* 0x040fe40000000000 */
[C---:B------:R-:W-:Y:S02]  /*7e00*/  VIADD R23, R15.reuse, 0x80 ;  /* 0x000000800f177836 */ /* 0x040fe40000000000 */
[----:B------:R-:W-:-:S07]  /*7e10*/  VIADD R24, R15, 0xc0 ;  /* 0x000000c00f187836 */ /* 0x000fce0000000000 */
.L_x_167:
[----:B------:R-:W0:Y:S01]  /*7e20*/  S2R R14, SR_CgaCtaId ;  /* 0x00000000000e7919 */ /* 0x000e220000008800 */
[----:B------:R-:W-:Y:S01]  /*7e30*/  MOV R7, 0x400 ;  /* 0x0000040000077802 */ /* 0x000fe20000000f00 */
[----:B------:R-:W1:Y:S03]  /*7e40*/  @!P2 LDC R9, c[0x0][0x500] ;  /* 0x00014000ff09ab82 */ /* 0x000e660000000800 */
[----:B0-----:R-:W-:Y:S02]  /*7e50*/  LEA R21, R14, R7, 0x18 ;  /* 0x000000070e157211 */ /* 0x001fe400078ec0ff */
[----:B------:R-:W-:-:S03]  /*7e60*/  SHF.L.U32 R7, R5, 0x1f, RZ ;  /* 0x0000001f05077819 */ /* 0x000fc600000006ff */
[----:B------:R-:W-:-:S04]  /*7e70*/  IMAD R14, R6, 0x8, R21 ;  /* 0x00000008060e7824 */ /* 0x000fc800078e0215 */
[----:B------:R-:W0:Y:S02]  /*7e80*/  SYNCS.PHASECHK.TRANS64.TRYWAIT P1, [R14+URZ+0x28], R7 ;  /* 0x000028070e0075a7 */ /* 0x000e24000802017f */
[----:B01----:R-:W-:Y:S05]  /*7e90*/  @!P1 BRA `(.L_x_164) ;  /* 0x0000000c00dc9947 */ /* 0x003fea0003800000 */
.L_x_185:
[----:B0-----:R-:W-:Y:S01]  /*7ea0*/  PRMT R7, R11, 0x9910, RZ ;  /* 0x000099100b077816 */ /* 0x001fe200000000ff */
[----:B------:R0:W-:Y:S03]  /*7eb0*/  @!P2 SYNCS.ARRIVE.TRANS64 RZ, [R14+URZ], R9 ;  /* 0x000000090effa9a7 */ /* 0x0001e6000800003f */
[----:B------:R-:W-:-:S13]  /*7ec0*/  ISETP.NE.AND P1, PT, R7, 0x2, PT ;  /* 0x000000020700780c */ /* 0x000fda0003f25270 */
[----:B0-----:R-:W-:Y:S05]  /*7ed0*/  @P1 BRA `(.L_x_165) ;  /* 0x0000000000041947 */ /* 0x001fea0003800000 */
[----:B------:R-:W-:Y:S01]  /*7ee0*/  BPT.TRAP 0x1 ;  /* 0x000000040000795c */ /* 0x000fe20000300000 */
.L_x_165:
[----:B------:R-:W-:Y:S05]  /*7ef0*/  @P0 BRA `(.L_x_166) ;  /* 0x0000000000040947 */ /* 0x000fea0003800000 */
[----:B------:R-:W-:Y:S01]  /*7f00*/  BPT.TRAP 0x1 ;  /* 0x000000040000795c */ /* 0x000fe20000300000 */
.L_x_166:
[--C-:B------:R-:W-:Y:S01]  /*7f10*/  IMAD R7, R6, 0x8000, R21.reuse ;  /* 0x0000800006077824 */ /* 0x100fe200078e0215 */
[----:B------:R-:W-:Y:S01]  /*7f20*/  R2UR UR41, R14 ;  /* 0x000000000e2972ca */ /* 0x000fe200000e0000 */
[----:B------:R-:W-:Y:S01]  /*7f30*/  IMAD R21, R6, 0x2000, R21 ;  /* 0x0000200006157824 */ /* 0x000fe200078e0215 */
[----:B------:R-:W-:Y:S01]  /*7f40*/  R2UR UR43, R20 ;  /* 0x00000000142b72ca */ /* 0x000fe200000e0000 */
[----:B------:R-:W-:Y:S01]  /*7f50*/  UIADD3 UR14, UP0, UR38, 0xf0, URZ ;  /* 0x000000f0260e7890 */ /* 0x000fe2000ff1e03f */
[----:B------:R-:W-:Y:S01]  /*7f60*/  R2UR UR16, R7 ;  /* 0x00000000071072ca */ /* 0x000fe200000e0000 */
[----:B------:R-:W-:Y:S01]  /*7f70*/  VIADD R4, R4, 0xffffffff ;  /* 0xffffffff04047836 */ /* 0x000fe20000000000 */
[----:B------:R-:W-:Y:S01]  /*7f80*/  R2UR UR8, R21 ;  /* 0x00000000150872ca */ /* 0x000fe200000e0000 */
[----:B------:R-:W-:Y:S01]  /*7f90*/  UIADD3 UR46, UP1, UR38, 0x1f0, URZ ;  /* 0x000001f0262e7890 */ /* 0x000fe2000ff3e03f */
[----:B------:R-:W-:Y:S01]  /*7fa0*/  R2UR UR44, R8 ;  /* 0x00000000082c72ca */ /* 0x000fe200000e0000 */
[----:B------:R-:W-:Y:S01]  /*7fb0*/  UIADD3.X UR15, URZ, UR39, URZ, UP0, !UPT ;  /* 0x000000273f0f7290 */ /* 0x000fe200087fe43f */
[----:B------:R-:W-:Y:S01]  /*7fc0*/  R2UR UR42, R15 ;  /* 0x000000000f2a72ca */ /* 0x000fe200000e0000 */
[----:B------:R-:W-:Y:S01]  /*7fd0*/  VIADD R6, R6, 0x1 ;  /* 0x0000000106067836 */ /* 0x000fe20000000000 */
[----:B------:R-:W-:Y:S01]  /*7fe0*/  R2UR UR34, R22 ;  /* 0x00000000162272ca */ /* 0x000fe200000e0000 */
[----:B------:R-:W-:Y:S01]  /*7ff0*/  UIADD3.X UR47, URZ, UR39, URZ, UP1, !UPT ;  /* 0x000000273f2f7290 */ /* 0x000fe20008ffe43f */
[----:B------:R-:W-:Y:S01]  /*8000*/  R2UR UR26, R23 ;  /* 0x00000000171a72ca */ /* 0x000fe200000e0000 */
[----:B------:R-:W-:Y:S01]  /*8010*/  UMOV UR22, 0x0 ;  /* 0x0000000000167882 */ /* 0x000fe20000000000 */
[----:B------:R-:W-:Y:S01]  /*8020*/  R2UR UR18, R24 ;  /* 0x00000000181272ca */ /* 0x000fe200000e0000 */
[----:B------:R-:W-:Y:S01]  /*8030*/  UIADD3 UR40, UR16, 0x100, URZ ;  /* 0x0000010010287890 */ /* 0x000fe2000fffe03f */
[----:B------:R-:W-:Y:S01]  /*8040*/  R2UR UR11, R18 ;  /* 0x00000000120b72ca */ /* 0x000fe200000e0000 */
[----:B------:R-:W-:Y:S01]  /*8050*/  UIADD3 UR32, UR16, 0x2100, URZ ;  /* 0x0000210010207890 */ /* 0x000fe2000fffe03f */
[----:B------:R-:W-:Y:S01]  /*8060*/  ISETP.GT.AND P3, PT, R4, 0x1, PT ;  /* 0x000000010400780c */ /* 0x000fe20003f64270 */
[----:B------:R-:W-:Y:S01]  /*8070*/  UIADD3 UR24, UR16, 0x4100, URZ ;  /* 0x0000410010187890 */ /* 0x000fe2000fffe03f */
[----:B------:R-:W-:Y:S01]  /*8080*/  ISETP.NE.AND P1, PT, R6, 0x5, PT ;  /* 0x000000050600780c */ /* 0x000fe20003f25270 */
[----:B------:R-:W-:Y:S01]  /*8090*/  UIADD3 UR16, UR16, 0x6100, URZ ;  /* 0x0000610010107890 */ /* 0x000fe2000fffe03f */
[----:B------:R-:W-:Y:S01]  /*80a0*/  IADD3 R20, R20, 0x40, RZ ;  /* 0x0000004014147810 */ /* 0x000fe20007ffe0ff */
[----:B------:R-:W-:Y:S01]  /*80b0*/  UIADD3 UR8, UR8, 0x28100, URZ ;  /* 0x0002810008087890 */ /* 0x000fe2000fffe03f */
[----:B------:R-:W-:Y:S01]  /*80c0*/  SEL R14, RZ, 0x1, P1 ;  /* 0x00000001ff0e7807 */ /* 0x000fe20000800000 */
[----:B------:R-:W-:Y:S01]  /*80d0*/  UMOV UR23, 0x10000000 ;  /* 0x1000000000177882 */ /* 0x000fe20000000000 */
[----:B------:R-:W-:Y:S01]  /*80e0*/  UMOV UR33, UR41 ;  /* 0x0000002900217c82 */ /* 0x000fe20008000000 */
[----:B------:R-:W-:Y:S01]  /*80f0*/  UMOV UR35, UR43 ;  /* 0x0000002b00237c82 */ /* 0x000fe20008000000 */
[----:B------:R-:W-:Y:S01]  /*8100*/  UMOV UR36, UR44 ;  /* 0x0000002c00247c82 */ /* 0x000fe20008000000 */
[----:B------:R-:W-:Y:S01]  /*8110*/  UMOV UR25, UR41 ;  /* 0x0000002900197c82 */ /* 0x000fe20008000000 */
[----:B------:R-:W-:Y:S01]  /*8120*/  UMOV UR27, UR43 ;  /* 0x0000002b001b7c82 */ /* 0x000fe20008000000 */
[----:B------:R-:W-:Y:S01]  /*8130*/  UMOV UR28, UR44 ;  /* 0x0000002c001c7c82 */ /* 0x000fe20008000000 */
[----:B------:R0:W-:Y:S01]  /*8140*/  UTMALDG.3D [UR40], [UR14], desc[UR22] ;  /* 0x000016280e0075b4 */ /* 0x0001e20008011000 */
[----:B------:R-:W-:Y:S01]  /*8150*/  UMOV UR17, UR41 ;  /* 0x0000002900117c82 */ /* 0x000fe20008000000 */
[----:B------:R-:W-:Y:S01]  /*8160*/  UMOV UR19, UR43 ;  /* 0x0000002b00137c82 */ /* 0x000fe20008000000 */
[----:B------:R-:W-:Y:S01]  /*8170*/  UMOV UR20, UR44 ;  /* 0x0000002c00147c82 */ /* 0x000fe20008000000 */
[----:B------:R-:W-:Y:S01]  /*8180*/  UMOV UR9, UR41 ;  /* 0x0000002900097c82 */ /* 0x000fe20008000000 */
[----:B------:R-:W-:Y:S01]  /*8190*/  UMOV UR10, UR43 ;  /* 0x0000002b000a7c82 */ /* 0x000fe20008000000 */
[----:B------:R-:W-:Y:S01]  /*81a0*/  UMOV UR12, UR44 ;  /* 0x0000002c000c7c82 */ /* 0x000fe20008000000 */
[----:B------:R-:W-:Y:S01]  /*81b0*/  LOP3.LUT R5, R5, R14, RZ, 0x3c, !PT ;  /* 0x0000000e05057212 */ /* 0x000fe200078e3cff */
[----:B------:R0:W-:Y:S01]  /*81c0*/  UTMALDG.3D [UR32], [UR14], desc[UR22] ;  /* 0x000016200e0075b4 */ /* 0x0001e20008011000 */
[----:B------:R-:W-:Y:S01]  /*81d0*/  SEL R6, R6, RZ, P1 ;  /* 0x000000ff06067207 */ /* 0x000fe20000800000 */
[----:B------:R0:W-:Y:S01]  /*81e0*/  UTMALDG.3D [UR24], [UR14], desc[UR22] ;  /* 0x000016180e0075b4 */ /* 0x0001e20008011000 */
[----:B------:R0:W-:Y:S01]  /*81f0*/  UTMALDG.3D [UR16], [UR14], desc[UR22] ;  /* 0x000016100e0075b4 */ /* 0x0001e20008011000 */
[----:B------:R0:W-:Y:S02]  /*8200*/  UTMALDG.3D [UR8], [UR46], desc[UR22] ;  /* 0x000016082e0075b4 */ /* 0x0001e40008011000 */
[----:B0-----:R-:W-:Y:S05]  /*8210*/  @P3 BRA `(.L_x_167) ;  /* 0xfffffffc00003947 */ /* 0x001fea000383ffff */
.L_x_163:
[----:B------:R-:W-:Y:S05]  /*8220*/  BSYNC B1 ;  /* 0x0000000000017941 */ /* 0x000fea0003800000 */
.L_x_162:
[----:B------:R-:W-:Y:S01]  /*8230*/  LOP3.LUT P3, RZ, R13, 0xff, RZ, 0xc0, !PT ;  /* 0x000000ff0dff7812 */ /* 0x000fe2000786c0ff */
[----:B------:R-:W-:Y:S01]  /*8240*/  IMAD.IADD R12, R3, 0x1, R12 ;  /* 0x00000001030c7824 */ /* 0x000fe200078e020c */
[----:B------:R-:W-:Y:S01]  /*8250*/  IADD3 R16, P4, R16, UR30, RZ ;  /* 0x0000001e10107c10 */ /* 0x000fe2000ff9e0ff */
[----:B------:R-:W-:Y:S01]  /*8260*/  ULDC.64 UR8, c[0x0][0x650] ;  /* 0x0001940000087ab9 */ /* 0x000fe20000000a00 */
[----:B------:R-:W-:Y:S01]  /*8270*/  BSSY B1, `(.L_x_168) ;  /* 0x000006a000017945 */ /* 0x000fe20003800000 */
[----:B------:R-:W-:Y:S01]  /*8280*/  IMAD.MOV.U32 R9, RZ, RZ, -0x1 ;  /* 0xffffffffff097424 */ /* 0x000fe200078e00ff */
[----:B------:R-:W-:Y:S01]  /*8290*/  ISETP.GT.U32.AND P1, PT, R12, 0x4, PT ;  /* 0x000000040c00780c */ /* 0x000fe20003f24070 */
[----:B------:R-:W-:Y:S01]  /*82a0*/  IMAD.MOV.U32 R8, RZ, RZ, -0x1 ;  /* 0xffffffffff087424 */ /* 0x000fe200078e00ff */
[----:B------:R-:W-:Y:S02]  /*82b0*/  IADD3.X R17, R17, UR7, RZ, P4, !PT ;  /* 0x0000000711117c10 */ /* 0x000fe4000a7fe4ff */
[----:B------:R-:W-:-:S02]  /*82c0*/  ISETP.LT.U32.AND P1, PT, R3, 0x5, P1 ;  /* 0x000000050300780c */ /* 0x000fc40000f21070 */
[----:B------:R-:W-:Y:S01]  /*82d0*/  PRMT R13, RZ, 0x7610, R13 ;  /* 0x00007610ff0d7816 */ /* 0x000fe2000000000d */
[----:B------:R-:W0:Y:S01]  /*82e0*/  @P3 S2R R5, SR_CgaCtaId ;  /* 0x0000000000053919 */ /* 0x000e220000008800 */
[----:B------:R-:W-:-:S04]  /*82f0*/  @P3 MOV R4, 0x400 ;  /* 0x0000040000043802 */ /* 0x000fc80000000f00 */
[----:B0-----:R-:W-:Y:S01]  /*8300*/  @P3 LEA R6, R5, R4, 0x18 ;  /* 0x0000000405063211 */ /* 0x001fe200078ec0ff */
[----:B------:R-:W-:-:S03]  /*8310*/  IMAD.WIDE.U32 R4, R12, -0x33333333, RZ ;  /* 0xcccccccd0c047825 */ /* 0x000fc600078e00ff */
[----:B------:R0:W-:Y:S01]  /*8320*/  @P3 SYNCS.ARRIVE.TRANS64.A1T0 RZ, [R6+URZ+0x68], RZ ;  /* 0x000068ff06ff39a7 */ /* 0x0001e2000810003f */
[----:B------:R-:W-:Y:S02]  /*8330*/  ISETP.GE.U32.AND P3, PT, R3, 0x5, PT ;  /* 0x000000050300780c */ /* 0x000fe40003f66070 */
[----:B------:R-:W-:Y:S02]  /*8340*/  SHF.R.U32.HI R7, RZ, 0x2, R5 ;  /* 0x00000002ff077819 */ /* 0x000fe40000011605 */
[----:B------:R-:W-:Y:S02]  /*8350*/  SEL R5, RZ, 0x1, !P1 ;  /* 0x00000001ff057807 */ /* 0x000fe40004800000 */
[----:B------:R-:W-:Y:S01]  /*8360*/  ISETP.GE.U32.AND P1, PT, R16, UR8, PT ;  /* 0x0000000810007c0c */ /* 0x000fe2000bf26070 */
[----:B------:R-:W-:Y:S01]  /*8370*/  IMAD R12, R7, -0x5, R12 ;  /* 0xfffffffb070c7824 */ /* 0x000fe200078e020c */
[----:B------:R-:W-:Y:S02]  /*8380*/  LOP3.LUT R0, R0, R5, RZ, 0x3c, !PT ;  /* 0x0000000500007212 */ /* 0x000fe400078e3cff */
[----:B------:R-:W-:-:S02]  /*8390*/  ISETP.GE.U32.AND.EX P1, PT, R17, UR9, PT, P1 ;  /* 0x0000000911007c0c */ /* 0x000fc4000bf26110 */
[----:B------:R-:W-:Y:S02]  /*83a0*/  PRMT R4, RZ, 0x7610, R4 ;  /* 0x00007610ff047816 */ /* 0x000fe40000000004 */
[----:B------:R-:W-:Y:S01]  /*83b0*/  @P3 LOP3.LUT R0, R0, 0x1, R7, 0x78, !PT ;  /* 0x0000000100003812 */ /* 0x000fe200078e7807 */
[----:B------:R-:W-:-:S08]  /*83c0*/  IMAD.MOV.U32 R7, RZ, RZ, -0x1 ;  /* 0xffffffffff077424 */ /* 0x000fd000078e00ff */
[----:B0-----:R-:W-:Y:S05]  /*83d0*/  @P1 BRA `(.L_x_169) ;  /* 0x00000004004c1947 */ /* 0x001fea0003800000 */
[----:B------:R-:W-:Y:S01]  /*83e0*/  ULDC.64 UR8, c[0x0][0x628] ;  /* 0x00018a0000087ab9 */ /* 0x000fe20000000a00 */
[----:B------:R-:W0:Y:S01]  /*83f0*/  S2R R15, SR_CTAID.X ;  /* 0x00000000000f7919 */ /* 0x000e220000002500 */
[----:B------:R-:W-:Y:S01]  /*8400*/  ISETP.NE.U32.AND P1, PT, RZ, UR8, PT ;  /* 0x00000008ff007c0c */ /* 0x000fe2000bf25070 */
[----:B------:R-:W-:Y:S01]  /*8410*/  ULDC UR11, c[0x0][0x630] ;  /* 0x00018c00000b7ab9 */ /* 0x000fe20000000800 */
[----:B------:R-:W-:Y:S01]  /*8420*/  IMAD.MOV.U32 R4, RZ, RZ, R16 ;  /* 0x000000ffff047224 */ /* 0x000fe200078e0010 */
[----:B------:R-:W1:Y:S01]  /*8430*/  S2R R14, SR_CTAID.Y ;  /* 0x00000000000e7919 */ /* 0x000e620000002600 */
[----:B------:R-:W-:Y:S01]  /*8440*/  ISETP.NE.AND.EX P1, PT, RZ, UR9, PT, P1 ;  /* 0x00000009ff007c0c */ /* 0x000fe2000bf25310 */
[----:B------:R-:W-:-:S12]  /*8450*/  IMAD.MOV.U32 R5, RZ, RZ, R17 ;  /* 0x000000ffff057224 */ /* 0x000fd800078e0011 */
[----:B------:R-:W-:Y:S05]  /*8460*/  @!P1 BRA `(.L_x_170) ;  /* 0x0000000000289947 */ /* 0x000fea0003800000 */
[----:B------:R-:W-:Y:S02]  /*8470*/  ULDC UR10, c[0x0][0x634] ;  /* 0x00018d00000a7ab9 */ /* 0x000fe40000000800 */
[----:B------:R-:W-:-:S05]  /*8480*/  IADD3 R9, P1, R16, UR10, RZ ;  /* 0x0000000a10097c10 */ /* 0x000fca000ff3e0ff */
[----:B------:R-:W-:-:S04]  /*8490*/  IMAD.X R21, RZ, RZ, R17, P1 ;  /* 0x000000ffff157224 */ /* 0x000fc800008e0611 */
[----:B------:R-:W-:-:S04]  /*84a0*/  IMAD.WIDE.U32 R6, R21, UR8, RZ ;  /* 0x0000000815067c25 */ /* 0x000fc8000f8e00ff */
[----:B------:R-:W-:-:S04]  /*84b0*/  IMAD.WIDE.U32 R6, P1, R9, UR9, R6 ;  /* 0x0000000909067c25 */ /* 0x000fc8000f820006 */
[----:B------:R-:W-:-:S04]  /*84c0*/  IMAD.WIDE.U32 R8, R9, UR8, RZ ;  /* 0x0000000809087c25 */ /* 0x000fc8000f8e00ff */
[----:B------:R-:W-:Y:S01]  /*84d0*/  IMAD.X R5, RZ, RZ, RZ, P1 ;  /* 0x000000ffff057224 */ /* 0x000fe200008e06ff */
[----:B------:R-:W-:Y:S01]  /*84e0*/  IADD3 RZ, P1, R9, R6, RZ ;  /* 0x0000000609ff7210 */ /* 0x000fe20007f3e0ff */
[----:B------:R-:W-:-:S04]  /*84f0*/  IMAD.MOV.U32 R4, RZ, RZ, R7 ;  /* 0x000000ffff047224 */ /* 0x000fc800078e0007 */
[----:B------:R-:W-:-:S08]  /*8500*/  IMAD.WIDE.U32.X R4, R21, UR9, R4, P1 ;  /* 0x0000000915047c25 */ /* 0x000fd000088e0404 */
.L_x_170:
[--C-:B------:R-:W-:Y:S01]  /*8510*/  SHF.R.U64 R8, R4, UR11, R5.reuse ;  /* 0x0000000b04087c19 */ /* 0x100fe20008001205 */
[----:B------:R-:W-:Y:S01]  /*8520*/  ULDC.64 UR8, c[0x0][0x620] ;  /* 0x0001880000087ab9 */ /* 0x000fe20000000a00 */
[----:B------:R-:W-:Y:S01]  /*8530*/  SHF.R.U32.HI R4, RZ, UR11, R5 ;  /* 0x0000000bff047c19 */ /* 0x000fe20008011605 */
[----:B------:R-:W2:Y:S01]  /*8540*/  LDC R24, c[0x0][0x144] ;  /* 0x00005100ff187b82 */ /* 0x000ea20000000800 */
[----:B------:R-:W-:Y:S01]  /*8550*/  IADD3 R7, P1, RZ, -R8, RZ ;  /* 0x80000008ff077210 */ /* 0x000fe20007f3e0ff */
[----:B------:R-:W-:Y:S01]  /*8560*/  ULDC.64 UR12, c[0x0][0x640] ;  /* 0x00019000000c7ab9 */ /* 0x000fe20000000a00 */
[----:B0-----:R-:W-:Y:S01]  /*8570*/  I2FP.F32.U32 R9, R15 ;  /* 0x0000000f00097245 */ /* 0x001fe20000201000 */
[----:B------:R-:W-:Y:S02]  /*8580*/  ULDC UR10, c[0x0][0x608] ;  /* 0x00018200000a7ab9 */ /* 0x000fe40000000800 */
[----:B------:R-:W-:Y:S01]  /*8590*/  IMAD.X R4, RZ, RZ, ~R4, P1 ;  /* 0x000000ffff047224 */ /* 0x000fe200008e0e04 */
[----:B------:R-:W-:Y:S01]  /*85a0*/  ISETP.NE.U32.AND P1, PT, RZ, UR12, PT ;  /* 0x0000000cff007c0c */ /* 0x000fe2000bf25070 */
[----:B------:R-:W0:Y:S02]  /*85b0*/  LDC R21, c[0x0][0x148] ;  /* 0x00005200ff157b82 */ /* 0x000e240000000800 */
[----:B------:R-:W-:Y:S01]  /*85c0*/  IMAD R6, R4, UR8, RZ ;  /* 0x0000000804067c24 */ /* 0x000fe2000f8e02ff */
[----:B------:R-:W-:Y:S01]  /*85d0*/  ISETP.NE.AND.EX P1, PT, RZ, UR13, PT, P1 ;  /* 0x0000000dff007c0c */ /* 0x000fe2000bf25310 */
[----:B------:R-:W-:Y:S01]  /*85e0*/  IMAD.WIDE.U32 R4, R7, UR8, R16 ;  /* 0x0000000807047c25 */ /* 0x000fe2000f8e0010 */
[----:B------:R-:W-:-:S03]  /*85f0*/  ULDC UR8, c[0x0][0x150] ;  /* 0x0000540000087ab9 */ /* 0x000fc60000000800 */
[----:B------:R-:W-:Y:S02]  /*8600*/  IMAD R7, R7, UR9, R6 ;  /* 0x0000000907077c24 */ /* 0x000fe4000f8e0206 */
[----:B------:R-:W-:Y:S01]  /*8610*/  FMUL R6, R9, UR8 ;  /* 0x0000000809067c20 */ /* 0x000fe20008400000 */
[----:B------:R-:W-:Y:S01]  /*8620*/  ULDC UR8, c[0x0][0x618] ;  /* 0x0001860000087ab9 */ /* 0x000fe20000000800 */
[----:B------:R-:W-:Y:S01]  /*8630*/  ULDC UR9, c[0x0][0x154] ;  /* 0x0000550000097ab9 */ /* 0x000fe20000000800 */
[----:B------:R-:W-:-:S03]  /*8640*/  IMAD.IADD R5, R5, 0x1, R7 ;  /* 0x0000000105057824 */ /* 0x000fc600078e0207 */
[----:B------:R-:W3:Y:S02]  /*8650*/  F2I.U32.TRUNC.NTZ R6, R6 ;  /* 0x0000000600067305 */ /* 0x000ee4000020f000 */
[----:B------:R-:W-:Y:S02]  /*8660*/  SHF.R.U64 R9, R4, UR8, R5 ;  /* 0x0000000804097c19 */ /* 0x000fe40008001205 */
[----:B-1----:R-:W-:-:S05]  /*8670*/  I2FP.F32.U32 R4, R14 ;  /* 0x0000000e00047245 */ /* 0x002fca0000201000 */
[----:B------:R-:W-:Y:S01]  /*8680*/  FMUL R22, R4, UR9 ;  /* 0x0000000904167c20 */ /* 0x000fe20008400000 */
[----:B------:R-:W-:Y:S01]  /*8690*/  SHF.R.U32.HI R4, RZ, UR8, R5 ;  /* 0x00000008ff047c19 */ /* 0x000fe20008011605 */
[----:B------:R-:W-:-:S03]  /*86a0*/  ULDC UR8, c[0x0][0x658] ;  /* 0x0001960000087ab9 */ /* 0x000fc60000000800 */
[--C-:B------:R-:W-:Y:S01]  /*86b0*/  SHF.R.U64 R20, R9, UR10, R4.reuse ;  /* 0x0000000a09147c19 */ /* 0x100fe20008001204 */
[----:B------:R-:W1:Y:S01]  /*86c0*/  F2I.U32.TRUNC.NTZ R22, R22 ;  /* 0x0000001600167305 */ /* 0x000e62000020f000 */
[----:B------:R-:W-:Y:S01]  /*86d0*/  SHF.R.U32.HI R5, RZ, UR10, R4 ;  /* 0x0000000aff057c19 */ /* 0x000fe20008011604 */
[----:B---3--:R-:W-:-:S03]  /*86e0*/  IMAD.MOV R6, RZ, RZ, -R6 ;  /* 0x000000ffff067224 */ /* 0x008fc600078e0a06 */
[----:B------:R-:W-:Y:S01]  /*86f0*/  SHF.R.U64 R18, R20, UR8, R5 ;  /* 0x0000000814127c19 */ /* 0x000fe20008001205 */
[----:B--2---:R-:W-:Y:S01]  /*8700*/  IMAD R15, R24, R6, R15 ;  /* 0x00000006180f7224 */ /* 0x004fe200078e020f */
[----:B------:R-:W-:-:S03]  /*8710*/  SHF.R.U32.HI R23, RZ, UR8, R5 ;  /* 0x00000008ff177c19 */ /* 0x000fc60008011605 */
[----:B------:R-:W-:Y:S02]  /*8720*/  IMAD.MOV.U32 R4, RZ, RZ, R18 ;  /* 0x000000ffff047224 */ /* 0x000fe400078e0012 */
[----:B------:R-:W-:Y:S01]  /*8730*/  IMAD.MOV.U32 R5, RZ, RZ, R23 ;  /* 0x000000ffff057224 */ /* 0x000fe200078e0017 */
[----:B-1----:R-:W-:Y:S06]  /*8740*/  @!P1 BRA `(.L_x_171) ;  /* 0x0000000000289947 */ /* 0x002fec0003800000 */
[----:B------:R-:W-:Y:S02]  /*8750*/  ULDC UR8, c[0x0][0x64c] ;  /* 0x0001930000087ab9 */ /* 0x000fe40000000800 */
[----:B------:R-:W-:-:S05]  /*8760*/  IADD3 R5, P1, R18, UR8, RZ ;  /* 0x0000000812057c10 */ /* 0x000fca000ff3e0ff */
[----:B------:R-:W-:-:S04]  /*8770*/  IMAD.X R23, RZ, RZ, R23, P1 ;  /* 0x000000ffff177224 */ /* 0x000fc800008e0617 */
[----:B------:R-:W-:-:S04]  /*8780*/  IMAD.WIDE.U32 R6, R23, UR12, RZ ;  /* 0x0000000c17067c25 */ /* 0x000fc8000f8e00ff */
[----:B------:R-:W-:-:S04]  /*8790*/  IMAD.WIDE.U32 R6, P1, R5, UR13, R6 ;  /* 0x0000000d05067c25 */ /* 0x000fc8000f820006 */
[----:B------:R-:W-:-:S04]  /*87a0*/  IMAD.WIDE.U32 R4, R5, UR12, RZ ;  /* 0x0000000c05047c25 */ /* 0x000fc8000f8e00ff */
[----:B------:R-:W-:Y:S01]  /*87b0*/  IMAD.MOV.U32 R4, RZ, RZ, R7 ;  /* 0x000000ffff047224 */ /* 0x000fe200078e0007 */
[----:B------:R-:W-:Y:S01]  /*87c0*/  IADD3 RZ, P3, R5, R6, RZ ;  /* 0x0000000605ff7210 */ /* 0x000fe20007f7e0ff */
[----:B------:R-:W-:-:S04]  /*87d0*/  IMAD.X R5, RZ, RZ, RZ, P1 ;  /* 0x000000ffff057224 */ /* 0x000fc800008e06ff */
[----:B------:R-:W-:-:S08]  /*87e0*/  IMAD.WIDE.U32.X R4, R23, UR13, R4, P3 ;  /* 0x0000000d17047c25 */ /* 0x000fd000098e0404 */
.L_x_171:
[----:B------:R-:W-:Y:S01]  /*87f0*/  ISETP.NE.AND P1, PT, R2, 0x1, PT ;  /* 0x000000010200780c */ /* 0x000fe20003f25270 */
[----:B------:R-:W-:Y:S01]  /*8800*/  ULDC UR8, c[0x0][0x648] ;  /* 0x0001920000087ab9 */ /* 0x000fe20000000800 */
[----:B------:R-:W-:Y:S01]  /*8810*/  LOP3.LUT R20, R20, UR6, RZ, 0xc0, !PT ;  /* 0x0000000614147c12 */ /* 0x000fe2000f8ec0ff */
[----:B------:R-:W-:Y:S01]  /*8820*/  IMAD.MOV R22, RZ, RZ, -R22 ;  /* 0x000000ffff167224 */ /* 0x000fe200078e0a16 */
[----:B------:R-:W-:Y:S01]  /*8830*/  SHF.R.U64 R5, R4, UR8, R5 ;  /* 0x0000000804057c19 */ /* 0x000fe20008001205 */
[----:B------:R-:W-:Y:S01]  /*8840*/  ULDC UR8, c[0x0][0x638] ;  /* 0x00018e0000087ab9 */ /* 0x000fe20000000800 */
[----:B------:R-:W-:Y:S01]  /*8850*/  LOP3.LUT R9, R9, UR4, RZ, 0xc0, !PT ;  /* 0x0000000409097c12 */ /* 0x000fe2000f8ec0ff */
[----:B------:R-:W-:Y:S01]  /*8860*/  ULDC UR9, c[0x0][0x610] ;  /* 0x0001840000097ab9 */ /* 0x000fe20000000800 */
[----:B------:R-:W-:Y:S02]  /*8870*/  IMAD.MOV.U32 R4, RZ, RZ, 0x1 ;  /* 0x00000001ff047424 */ /* 0x000fe400078e00ff */
[----:B------:R-:W-:-:S02]  /*8880*/  IMAD.MOV R7, RZ, RZ, -R5 ;  /* 0x000000ffff077224 */ /* 0x000fc400078e0a05 */
[----:B------:R-:W-:Y:S02]  /*8890*/  IMAD R20, R5, UR5, R20 ;  /* 0x0000000505147c24 */ /* 0x000fe4000f8e0214 */
[----:B0-----:R-:W-:Y:S02]  /*88a0*/  @P1 IMAD R15, R21, R22, R14 ;  /* 0x00000016150f1224 */ /* 0x001fe400078e020e */
[----:B------:R-:W-:Y:S01]  /*88b0*/  IMAD R18, R7, UR8, R18 ;  /* 0x0000000807127c24 */ /* 0x000fe2000f8e0212 */
[----:B------:R-:W-:Y:S01]  /*88c0*/  ULDC UR8, c[0x0][0x600] ;  /* 0x0001800000087ab9 */ /* 0x000fe20000000800 */
[----:B------:R-:W-:Y:S02]  /*88d0*/  IMAD R15, R20, UR9, R15 ;  /* 0x00000009140f7c24 */ /* 0x000fe4000f8e020f */
[----:B------:R-:W-:-:S05]  /*88e0*/  IMAD R18, R18, UR8, R9 ;  /* 0x0000000812127c24 */ /* 0x000fca000f8e0209 */
[----:B------:R-:W-:Y:S02]  /*88f0*/  SEL R9, R18, R15, !P1 ;  /* 0x0000000f12097207 */ /* 0x000fe40004800000 */
[----:B------:R-:W-:-:S07]  /*8900*/  SEL R7, R15, R18, !P1 ;  /* 0x000000120f077207 */ /* 0x000fce0004800000 */
.L_x_169:
[----:B------:R-:W-:Y:S05]  /*8910*/  BSYNC B1 ;  /* 0x0000000000017941 */ /* 0x000fea0003800000 */
.L_x_168:
[----:B------:R-:W-:-:S13]  /*8920*/  LOP3.LUT P1, RZ, R4, 0xff, RZ, 0xc0, !PT ;  /* 0x000000ff04ff7812 */ /* 0x000fda000782c0ff */
[----:B------:R-:W-:Y:S05]  /*8930*/  @P1 BRA `(.L_x_172) ;  /* 0xfffffff000f41947 */ /* 0x000fea000383ffff */
[----:B------:R-:W-:Y:S05]  /*8940*/  BSYNC B0 ;  /* 0x0000000000007941 */ /* 0x000fea0003800000 */
.L_x_160:
[----:B------:R-:W-:-:S03]  /*8950*/  UMOV UR8, 0xffffffff ;  /* 0xffffffff00087882 */ /* 0x000fc60000000000 */
[----:B------:R-:W-:Y:S05]  /*8960*/  BRA.DIV UR8, `(.L_x_173) ;  /* 0x00000006083c7947 */ /* 0x000fea000b800000 */
[----:B------:R-:W-:-:S13]  /*8970*/  ELECT P6, URZ, PT ;  /* 0x00000000003f782f */ /* 0x000fda00038c0000 */
.L_x_188:
[----:B------:R-:W-:Y:S04]  /*8980*/  BSSY B0, `(.L_x_174) ;  /* 0x0000034000007945 */ /* 0x000fe80003800000 */
[----:B------:R-:W-:Y:S05]  /*8990*/  @!P6 BRA `(.L_x_175) ;  /* 0x0000000000c8e947 */ /* 0x000fea0003800000 */
[----:B------:R-:W-:-:S04]  /*89a0*/  LOP3.LUT R19, R19, 0x2, RZ, 0xfc, !PT ;  /* 0x0000000213137812 */ /* 0x000fc800078efcff */
[----:B------:R-:W-:-:S13]  /*89b0*/  ISETP.NE.AND P0, PT, R19, 0x3, PT ;  /* 0x000000031300780c */ /* 0x000fda0003f05270 */
[----:B------:R-:W-:Y:S05]  /*89c0*/  @!P0 BRA `(.L_x_176) ;  /* 0x0000000000048947 */ /* 0x000fea0003800000 */
[----:B------:R-:W-:Y:S01]  /*89d0*/  BPT.TRAP 0x1 ;  /* 0x000000040000795c */ /* 0x000fe20000300000 */
.L_x_176:
[----:B------:R-:W0:Y:S01]  /*89e0*/  S2R R3, SR_CgaCtaId ;  /* 0x0000000000037919 */ /* 0x000e220000008800 */
[----:B------:R-:W-:-:S04]  /*89f0*/  MOV R2, 0x400 ;  /* 0x0000040000027802 */ /* 0x000fc80000000f00 */
[----:B0-----:R-:W-:Y:S02]  /*8a00*/  LEA R3, R3, R2, 0x18 ;  /* 0x0000000203037211 */ /* 0x001fe400078ec0ff */
[----:B------:R-:W-:-:S03]  /*8a10*/  SHF.L.U32 R2, R0, 0x1f, RZ ;  /* 0x0000001f00027819 */ /* 0x000fc600000006ff */
[----:B------:R-:W-:-:S04]  /*8a20*/  VIADD R3, R3, 0x28 ;  /* 0x0000002803037836 */ /* 0x000fc80000000000 */
[C---:B------:R-:W-:Y:S02]  /*8a30*/  IMAD R7, R12.reuse, 0x8, R3 ;  /* 0x000000080c077824 */ /* 0x040fe400078e0203 */
[----:B------:R-:W-:Y:S02]  /*8a40*/  VIADD R12, R12, 0x1 ;  /* 0x000000010c0c7836 */ /* 0x000fe40000000000 */
[----:B------:R-:W0:Y:S03]  /*8a50*/  SYNCS.PHASECHK.TRANS64.TRYWAIT P0, [R7+URZ], R2 ;  /* 0x00000002070075a7 */ /* 0x000e26000800017f */
[----:B------:R-:W-:-:S04]  /*8a60*/  ISETP.NE.AND P1, PT, R12, 0x5, PT ;  /* 0x000000050c00780c */ /* 0x000fc80003f25270 */
[----:B------:R-:W-:Y:S02]  /*8a70*/  SEL R5, RZ, 0x1, P1 ;  /* 0x00000001ff057807 */ /* 0x000fe40000800000 */
[----:B------:R-:W-:Y:S02]  /*8a80*/  SEL R12, R12, RZ, P1 ;  /* 0x000000ff0c0c7207 */ /* 0x000fe40000800000 */
[----:B------:R-:W-:-:S03]  /*8a90*/  LOP3.LUT R5, R0, R5, RZ, 0x3c, !PT ;  /* 0x0000000500057212 */ /* 0x000fc600078e3cff */
[----:B------:R-:W-:Y:S01]  /*8aa0*/  IMAD R9, R12, 0x8, R3 ;  /* 0x000000080c097824 */ /* 0x000fe200078e0203 */
[----:B------:R-:W-:Y:S01]  /*8ab0*/  SHF.L.U32 R4, R5, 0x1f, RZ ;  /* 0x0000001f05047819 */ /* 0x000fe200000006ff */
[----:B0-----:R-:W-:Y:S06]  /*8ac0*/  @!P0 BRA `(.L_x_177) ;  /* 0x0000000400048947 */ /* 0x001fec0003800000 */
.L_x_189:
[----:B------:R-:W1:Y:S01]  /*8ad0*/  SYNCS.PHASECHK.TRANS64.TRYWAIT P0, [R9+URZ], R4 ;  /* 0x00000004090075a7 */ /* 0x000e62000800017f */
[----:B------:R-:W-:-:S05]  /*8ae0*/  VIADD R0, R12, 0x1 ;  /* 0x000000010c007836 */ /* 0x000fca0000000000 */
[----:B------:R-:W-:-:S04]  /*8af0*/  ISETP.NE.AND P1, PT, R0, 0x5, PT ;  /* 0x000000050000780c */ /* 0x000fc80003f25270 */
[----:B0-----:R-:W-:Y:S02]  /*8b00*/  SEL R2, RZ, 0x1, P1 ;  /* 0x00000001ff027807 */ /* 0x001fe40000800000 */
[----:B------:R-:W-:Y:S02]  /*8b10*/  SEL R0, R0, RZ, P1 ;  /* 0x000000ff00007207 */ /* 0x000fe40000800000 */
[----:B------:R-:W-:-:S03]  /*8b20*/  LOP3.LUT R7, R5, R2, RZ, 0x3c, !PT ;  /* 0x0000000205077212 */ /* 0x000fc600078e3cff */
[----:B------:R-:W-:Y:S01]  /*8b30*/  IMAD R6, R0, 0x8, R3 ;  /* 0x0000000800067824 */ /* 0x000fe200078e0203 */
[----:B------:R-:W-:Y:S01]  /*8b40*/  SHF.L.U32 R5, R7, 0x1f, RZ ;  /* 0x0000001f07057819 */ /* 0x000fe200000006ff */
[----:B-1----:R-:W-:Y:S06]  /*8b50*/  @!P0 BRA `(.L_x_178) ;  /* 0x0000000000f48947 */ /* 0x002fec0003800000 */
.L_x_190:
[----:B------:R-:W1:Y:S01]  /*8b60*/  SYNCS.PHASECHK.TRANS64.TRYWAIT P0, [R6+URZ], R5 ;  /* 0x00000005060075a7 */ /* 0x000e62000800017f */
[----:B------:R-:W-:-:S05]  /*8b70*/  VIADD R0, R0, 0x1 ;  /* 0x0000000100007836 */ /* 0x000fca0000000000 */
[----:B------:R-:W-:-:S04]  /*8b80*/  ISETP.NE.AND P1, PT, R0, 0x5, PT ;  /* 0x000000050000780c */ /* 0x000fc80003f25270 */
[----:B------:R-:W-:Y:S02]  /*8b90*/  SEL R2, RZ, 0x1, P1 ;  /* 0x00000001ff027807 */ /* 0x000fe40000800000 */
[----:B------:R-:W-:Y:S02]  /*8ba0*/  SEL R0, R0, RZ, P1 ;  /* 0x000000ff00007207 */ /* 0x000fe40000800000 */
[----:B------:R-:W-:-:S03]  /*8bb0*/  LOP3.LUT R7, R7, R2, RZ, 0x3c, !PT ;  /* 0x0000000207077212 */ /* 0x000fc600078e3cff */
[----:B0-----:R-:W-:Y:S01]  /*8bc0*/  IMAD R9, R0, 0x8, R3 ;  /* 0x0000000800097824 */ /* 0x001fe200078e0203 */
[----:B------:R-:W-:Y:S01]  /*8bd0*/  SHF.L.U32 R4, R7, 0x1f, RZ ;  /* 0x0000001f07047819 */ /* 0x000fe200000006ff */
[----:B-1----:R-:W-:Y:S06]  /*8be0*/  @!P0 BRA `(.L_x_179) ;  /* 0x0000000000e48947 */ /* 0x002fec0003800000 */
.L_x_191:
[----:B------:R-:W1:Y:S01]  /*8bf0*/  SYNCS.PHASECHK.TRANS64.TRYWAIT P0, [R9+URZ], R4 ;  /* 0x00000004090075a7 */ /* 0x000e62000800017f */
[----:B------:R-:W-:-:S05]  /*8c00*/  VIADD R0, R0, 0x1 ;  /* 0x0000000100007836 */ /* 0x000fca0000000000 */
[----:B------:R-:W-:-:S04]  /*8c10*/  ISETP.NE.AND P1, PT, R0, 0x5, PT ;  /* 0x000000050000780c */ /* 0x000fc80003f25270 */
[----:B------:R-:W-:Y:S02]  /*8c20*/  SEL R2, RZ, 0x1, P1 ;  /* 0x00000001ff027807 */ /* 0x000fe40000800000 */
[----:B------:R-:W-:Y:S02]  /*8c30*/  SEL R0, R0, RZ, P1 ;  /* 0x000000ff00007207 */ /* 0x000fe40000800000 */
[----:B------:R-:W-:Y:S01]  /*8c40*/  LOP3.LUT R2, R7, R2, RZ, 0x3c, !PT ;  /* 0x0000000207027212 */ /* 0x000fe200078e3cff */
[----:B-1----:R-:W-:Y:S06]  /*8c50*/  @!P0 BRA `(.L_x_180) ;  /* 0x0000000000dc8947 */ /* 0x002fec0003800000 */
.L_x_192:
[----:B------:R-:W-:Y:S01]  /*8c60*/  IMAD R3, R0, 0x8, R3 ;  /* 0x0000000800037824 */ /* 0x000fe200078e0203 */
[----:B------:R-:W-:-:S07]  /*8c70*/  SHF.L.U32 R0, R2, 0x1f, RZ ;  /* 0x0000001f02007819 */ /* 0x000fce00000006ff */
.L_x_181:
[----:B--2---:R2:W3:Y:S02]  /*8c80*/  SYNCS.PHASECHK.TRANS64.TRYWAIT P0, [R3+URZ], R0 ;  /* 0x00000000030075a7 */ /* 0x0044e4000800017f */
[----:B---3--:R-:W-:Y:S05]  /*8c90*/  @!P0 NANOSLEEP.SYNCS 0x989680 ;  /* 0x009896800000895d */ /* 0x008fea0003900000 */
[----:B------:R-:W3:Y:S02]  /*8ca0*/  @!P0 SYNCS.PHASECHK.TRANS64 P0, [R3+URZ], R0 ;  /* 0x00000000030085a7 */ /* 0x000ee4000800007f */
[----:B---3--:R-:W-:Y:S05]  /*8cb0*/  @!P0 BRA `(.L_x_181) ;  /* 0xfffffffc00f08947 */ /* 0x008fea000383ffff */
.L_x_175:
[----:B------:R-:W-:Y:S05]  /*8cc0*/  BSYNC B0 ;  /* 0x0000000000007941 */ /* 0x000fea0003800000 */
.L_x_174:
[----:B------:R-:W-:Y:S05]  /*8cd0*/  EXIT ;  /* 0x000000000000794d */ /* 0x000fea0003800000 */
.L_x_17:
[----:B---3--:R3:W4:Y:S02]  /*8ce0*/  SYNCS.PHASECHK.TRANS64.TRYWAIT P1, [R3+URZ], R0 ;  /* 0x00000000030075a7 */ /* 0x008724000802017f */
[----:B----4-:R-:W-:Y:S05]  /*8cf0*/  @!P1 NANOSLEEP.SYNCS 0x989680 ;  /* 0x009896800000995d */ /* 0x010fea0003900000 */
[----:B------:R-:W4:Y:S02]  /*8d00*/  @!P1 SYNCS.PHASECHK.TRANS64 P1, [R3+URZ], R0 ;  /* 0x00000000030095a7 */ /* 0x000f24000802007f */
[----:B----4-:R-:W-:Y:S05]  /*8d10*/  @!P1 BRA `(.L_x_17) ;  /* 0xfffffffc00f09947 */ /* 0x010fea000383ffff */
[----:B------:R-:W-:Y:S05]  /*8d20*/  BRA `(.L_x_16) ;  /* 0xffffff8400447947 */ /* 0x000fea000383ffff */
.L_x_22:
[----:B-1----:R-:W-:-:S04]  /*8d30*/  IMAD.U32 R4, RZ, RZ, UR7 ;  /* 0x00000007ff047e24 */ /* 0x002fc8000f8e00ff */
[----:B------:R1:W2:Y:S03]  /*8d40*/  SYNCS.PHASECHK.TRANS64.TRYWAIT P1, [R4+URZ], R3 ;  /* 0x00000003040075a7 */ /* 0x0002a6000802017f */
[----:B--2---:R-:W-:Y:S05]  /*8d50*/  @!P1 NANOSLEEP.SYNCS 0x989680 ;  /* 0x009896800000995d */ /* 0x004fea0003900000 */
[----:B------:R-:W2:Y:S02]  /*8d60*/  @!P1 SYNCS.PHASECHK.TRANS64 P1, [R4+URZ], R3 ;  /* 0x00000003040095a7 */ /* 0x000ea4000802007f */
[----:B--2---:R-:W-:Y:S05]  /*8d70*/  @!P1 BRA `(.L_x_22) ;  /* 0xfffffffc00ec9947 */ /* 0x004fea000383ffff */
[----:B------:R-:W-:Y:S05]  /*8d80*/  BRA `(.L_x_21) ;  /* 0xffffff8800807947 */ /* 0x000fea000383ffff */
.L_x_161:
[----:B------:R-:W-:Y:S01]  /*8d90*/  BSSY B1, `(.L_x_182) ;  /* 0x0000006000017945 */ /* 0x000fe20003800000 */
[----:B------:R-:W-:-:S07]  /*8da0*/  IMAD.MOV.U32 R15, RZ, RZ, -0x1 ;  /* 0xffffffffff0f7424 */ /* 0x000fce00078e00ff */
[----:B------:R-:W-:Y:S05]  /*8db0*/  WARPSYNC.COLLECTIVE R15, `(.L_x_183) ;  /* 0x000000000f0c7348 */ /* 0x000fea0003c00000 */
[----:B------:R-:W-:Y:S02]  /*8dc0*/  ELECT P6, UR62, PT ;  /* 0x00000000003e782f */ /* 0x000fe400038c0000 */
[----:B------:R-:W-:Y:S01]  /*8dd0*/  MOV R14, UR62 ;  /* 0x0000003e000e7c02 */ /* 0x000fe20008000f00 */
[----:B------:R-:W-:Y:S10]  /*8de0*/  ENDCOLLECTIVE ;  /* 0x000000000000791b */ /* 0x000ff40003800000 */
.L_x_183:
[----:B------:R-:W-:Y:S05]  /*8df0*/  BSYNC B1 ;  /* 0x0000000000017941 */ /* 0x000fea0003800000 */
.L_x_182:
[----:B------:R-:W-:Y:S05]  /*8e00*/  BRA `(.L_x_184) ;  /* 0xffffffec00cc7947 */ /* 0x000fea000383ffff */
.L_x_164:
[----:B0-----:R0:W1:Y:S02]  /*8e10*/  SYNCS.PHASECHK.TRANS64.TRYWAIT P1, [R14+URZ+0x28], R7 ;  /* 0x000028070e0075a7 */ /* 0x001064000802017f */
[----:B-1----:R-:W-:Y:S05]  /*8e20*/  @!P1 NANOSLEEP.SYNCS 0x989680 ;  /* 0x009896800000995d */ /* 0x002fea0003900000 */
[----:B------:R-:W1:Y:S02]  /*8e30*/  @!P1 SYNCS.PHASECHK.TRANS64 P1, [R14+URZ+0x28], R7 ;  /* 0x000028070e0095a7 */ /* 0x000e64000802007f */
[----:B-1----:R-:W-:Y:S05]  /*8e40*/  @!P1 BRA `(.L_x_164) ;  /* 0xfffffffc00f09947 */ /* 0x002fea000383ffff */
[----:B------:R-:W-:Y:S05]  /*8e50*/  BRA `(.L_x_185) ;  /* 0xfffffff000107947 */ /* 0x000fea000383ffff */
.L_x_173:
[----:B------:R-:W-:Y:S01]  /*8e60*/  BSSY B0, `(.L_x_186) ;  /* 0x0000006000007945 */ /* 0x000fe20003800000 */
[----:B------:R-:W-:-:S07]  /*8e70*/  IMAD.MOV.U32 R15, RZ, RZ, -0x1 ;  /* 0xffffffffff0f7424 */ /* 0x000fce00078e00ff */
[----:B------:R-:W-:Y:S05]  /*8e80*/  WARPSYNC.COLLECTIVE R15, `(.L_x_187) ;  /* 0x000000000f0c7348 */ /* 0x000fea0003c00000 */
[----:B------:R-:W-:Y:S02]  /*8e90*/  ELECT P6, UR62, PT ;  /* 0x00000000003e782f */ /* 0x000fe400038c0000 */
[----:B------:R-:W-:Y:S01]  /*8ea0*/  MOV R14, UR62 ;  /* 0x0000003e000e7c02 */ /* 0x000fe20008000f00 */
[----:B------:R-:W-:Y:S10]  /*8eb0*/  ENDCOLLECTIVE ;  /* 0x000000000000791b */ /* 0x000ff40003800000 */
.L_x_187:
[----:B------:R-:W-:Y:S05]  /*8ec0*/  BSYNC B0 ;  /* 0x0000000000007941 */ /* 0x000fea0003800000 */
.L_x_186:
[----:B------:R-:W-:Y:S05]  /*8ed0*/  BRA `(.L_x_188) ;  /* 0xfffffff800a87947 */ /* 0x000fea000383ffff */
.L_x_177:
[----:B0-----:R0:W1:Y:S02]  /*8ee0*/  SYNCS.PHASECHK.TRANS64.TRYWAIT P0, [R7+URZ], R2 ;  /* 0x00000002070075a7 */ /* 0x001064000800017f */
[----:B-1----:R-:W-:Y:S05]  /*8ef0*/  @!P0 NANOSLEEP.SYNCS 0x989680 ;  /* 0x009896800000895d */ /* 0x002fea0003900000 */
[----:B------:R-:W1:Y:S02]  /*8f00*/  @!P0 SYNCS.PHASECHK.TRANS64 P0, [R7+URZ], R2 ;  /* 0x00000002070085a7 */ /* 0x000e64000800007f */
[----:B-1----:R-:W-:Y:S05]  /*8f10*/  @!P0 BRA `(.L_x_177) ;  /* 0xfffffffc00f08947 */ /* 0x002fea000383ffff */
[----:B------:R-:W-:Y:S05]  /*8f20*/  BRA `(.L_x_189) ;  /* 0xfffffff800e87947 */ /* 0x000fea000383ffff */
.L_x_178:
[----:B0-----:R0:W1:Y:S02]  /*8f30*/  SYNCS.PHASECHK.TRANS64.TRYWAIT P0, [R9+URZ], R4 ;  /* 0x00000004090075a7 */ /* 0x001064000800017f */
[----:B-1----:R-:W-:Y:S05]  /*8f40*/  @!P0 NANOSLEEP.SYNCS 0x989680 ;  /* 0x009896800000895d */ /* 0x002fea0003900000 */
[----:B------:R-:W1:Y:S02]  /*8f50*/  @!P0 SYNCS.PHASECHK.TRANS64 P0, [R9+URZ], R4 ;  /* 0x00000004090085a7 */ /* 0x000e64000800007f */
[----:B-1----:R-:W-:Y:S05]  /*8f60*/  @!P0 BRA `(.L_x_178) ;  /* 0xfffffffc00f08947 */ /* 0x002fea000383ffff */
[----:B------:R-:W-:Y:S05]  /*8f70*/  BRA `(.L_x_190) ;  /* 0xfffffff800f87947 */ /* 0x000fea000383ffff */
.L_x_179:
[----:B0-----:R0:W1:Y:S02]  /*8f80*/  SYNCS.PHASECHK.TRANS64.TRYWAIT P0, [R6+URZ], R5 ;  /* 0x00000005060075a7 */ /* 0x001064000800017f */
[----:B-1----:R-:W-:Y:S05]  /*8f90*/  @!P0 NANOSLEEP.SYNCS 0x989680 ;  /* 0x009896800000895d */ /* 0x002fea0003900000 */
[----:B------:R-:W1:Y:S02]  /*8fa0*/  @!P0 SYNCS.PHASECHK.TRANS64 P0, [R6+URZ], R5 ;  /* 0x00000005060085a7 */ /* 0x000e64000800007f */
[----:B-1----:R-:W-:Y:S05]  /*8fb0*/  @!P0 BRA `(.L_x_179) ;  /* 0xfffffffc00f08947 */ /* 0x002fea000383ffff */
[----:B------:R-:W-:Y:S05]  /*8fc0*/  BRA `(.L_x_191) ;  /* 0xfffffffc00087947 */ /* 0x000fea000383ffff */
.L_x_180:
[----:B-1----:R1:W2:Y:S02]  /*8fd0*/  SYNCS.PHASECHK.TRANS64.TRYWAIT P0, [R9+URZ], R4 ;  /* 0x00000004090075a7 */ /* 0x0022a4000800017f */
[----:B--2---:R-:W-:Y:S05]  /*8fe0*/  @!P0 NANOSLEEP.SYNCS 0x989680 ;  /* 0x009896800000895d */ /* 0x004fea0003900000 */
[----:B------:R-:W2:Y:S02]  /*8ff0*/  @!P0 SYNCS.PHASECHK.TRANS64 P0, [R9+URZ], R4 ;  /* 0x00000004090085a7 */ /* 0x000ea4000800007f */
[----:B--2---:R-:W-:Y:S05]  /*9000*/  @!P0 BRA `(.L_x_180) ;  /* 0xfffffffc00f08947 */ /* 0x004fea000383ffff */
[----:B------:R-:W-:Y:S05]  /*9010*/  BRA `(.L_x_192) ;  /* 0xfffffffc00107947 */ /* 0x000fea000383ffff */
.L_x_193:
[----:B------:R-:W-:-:S00]  /*9020*/  BRA `(.L_x_193) ;  /* 0xfffffffc00fc7947 */ /* 0x000fc0000383ffff */
[----:B------:R-:W-:-:S00]  /*9030*/  NOP ;  /* 0x0000000000007918 */ /* 0x000fc00000000000 */
        /* <DEDUP_REMOVED lines=12> */
.L_x_194:


//--------------------- .nv.global.init           --------------------------
	.section	.nv.global.init,"aw",@progbits
.nv.global.init:
	.type		$str$22,@object
	.size		$str$22,($str$23 - $str$22)
$str$22:
        /*0000*/ 	.byte	0x6b, 0x5f, 0x74, 0x69, 0x6c, 0x65, 0x5f, 0x63, 0x6f, 0x75, 0x6e, 0x74, 0x20, 0x3e, 0x3d, 0x20
        /*0010*/ 	.byte	0x31, 0x00
	.type		$str$23,@object
	.size		$str$23,(__unnamed_1 - $str$23)
$str$23:
        /*0012*/ 	.byte	0x2f, 0x74, 0x6d, 0x70, 0x2f, 0x63, 0x75, 0x74, 0x6c, 0x61, 0x73, 0x73, 0x5f, 0x73, 0x77, 0x65
        /*0022*/ 	.byte	0x65, 0x70, 0x5f, 0x73, 0x72, 0x63, 0x2f, 0x69, 0x6e, 0x63, 0x6c, 0x75, 0x64, 0x65, 0x2f, 0x63
        /*0032*/ 	.byte	0x75, 0x74, 0x6c, 0x61, 0x73, 0x73, 0x2f, 0x67, 0x65, 0x6d, 0x6d, 0x2f, 0x63, 0x6f, 0x6c, 0x6c
        /*0042*/ 	.byte	0x65, 0x63, 0x74, 0x69, 0x76, 0x65, 0x2f, 0x73, 0x6d, 0x39, 0x30, 0x5f, 0x6d, 0x6d, 0x61, 0x5f
        /*0052*/ 	.byte	0x74, 0x6d, 0x61, 0x5f, 0x67, 0x6d, 0x6d, 0x61, 0x5f, 0x73, 0x73, 0x5f, 0x77, 0x61, 0x72, 0x70
        /*0062*/ 	.byte	0x73, 0x70, 0x65, 0x63, 0x69, 0x61, 0x6c, 0x69, 0x7a, 0x65, 0x64, 0x2e, 0x68, 0x70, 0x70, 0x00
	.type		__unnamed_1,@object
	.size		__unnamed_1,(.L_0 - __unnamed_1)
__unnamed_1:
        /*0072*/ 	.byte	0x76, 0x6f, 0x69, 0x64, 0x20, 0x63, 0x75, 0x74, 0x6c, 0x61, 0x73, 0x73, 0x3a, 0x3a, 0x67, 0x65
        /* <DEDUP_REMOVED lines=179> */
        /*0bb2*/ 	.byte	0x69, 0x64, 0x65, 0x6e, 0x74, 0x69, 0x74, 0x79, 0x5d, 0x00
.L_0:


//--------------------- .nv.shared._ZN7cutlass13device_kernelINS_4gemm6kernel13GemmUniversalIN4cute5tupleIJiiiiEEENS1_10collective13CollectiveMmaINS1_34MainloopSm90TmaGmmaWarpSpecializedILi5ENS5_IJNS4_1CILi1EEESB_SB_EEENS1_35KernelTmaWarpSpecializedCooperativeEEENS5_IJNSA_ILi256EEENSA_ILi64EEESG_EEENS_6half_tENS5_IJSB_llEEESI_NS5_IJlSB_lEEENS4_8TiledMMAINS4_8MMA_AtomIJNS4_4SM904GMMA25MMA_64x64x16_F32F16F16_SSILNSO_5MajorE1ELSQ_0ELNSO_7ScaleInE1ELSR_1EEEEEENS4_6LayoutINS5_IJNSA_ILi2EEESB_SB_EEENS5_IJSB_NSA_ILi0EEESX_EEEEENS5_IJNS4_10UnderscoreES10_S10_EEEEENS4_13SM90_TMA_LOADENS4_14ComposedLayoutINS4_7SwizzleILi3ELi4ELi3EEENS4_18smem_ptr_flag_bitsILi16EEENSU_INS5_IJSG_NSA_ILi8EEEEEENS5_IJSB_SG_EEEEEEEvNS4_8identityES13_NS14_IS16_S18_NSU_INS5_IJS19_SG_EEENS5_IJSG_SB_EEEEEEEvS1E_EENS_8epilogue10collective6detail29Sm90TmaWarpSpecializedAdapterINS1L_15DefaultEpilogueISI_SK_SK_NS1K_6thread17LinearCombinationISI_Li1EffLNS1P_9ScaleType4KindE0ELNS_15FloatRoundStyleE2ESI_EENS1_15EpilogueDefaultEEEEEvvEEEEvNT_6ParamsE --------------------------
	.section	.nv.shared._ZN7cutlass13device_kernelINS_4gemm6kernel13GemmUniversalIN4cute5tupleIJiiiiEEENS1_10collective13CollectiveMmaINS1_34MainloopSm90TmaGmmaWarpSpecializedILi5ENS5_IJNS4_1CILi1EEESB_SB_EEENS1_35KernelTmaWarpSpecializedCooperativeEEENS5_IJNSA_ILi256EEENSA_ILi64EEESG_EEENS_6half_tENS5_IJSB_llEEESI_NS5_IJlSB_lEEENS4_8TiledMMAINS4_8MMA_AtomIJNS4_4SM904GMMA25MMA_64x64x16_F32F16F16_SSILNSO_5MajorE1ELSQ_0ELNSO_7ScaleInE1ELSR_1EEEEEENS4_6LayoutINS5_IJNSA_ILi2EEESB_SB_EEENS5_IJSB_NSA_ILi0EEESX_EEEEENS5_IJNS4_10UnderscoreES10_S10_EEEEENS4_13SM90_TMA_LOADENS4_14ComposedLayoutINS4_7SwizzleILi3ELi4ELi3EEENS4_18smem_ptr_flag_bitsILi16EEENSU_INS5_IJSG_NSA_ILi8EEEEEENS5_IJSB_SG_EEEEEEEvNS4_8identityES13_NS14_IS16_S18_NSU_INS5_IJS19_SG_EEENS5_IJSG_SB_EEEEEEEvS1E_EENS_8epilogue10collective6detail29Sm90TmaWarpSpecializedAdapterINS1L_15DefaultEpilogueISI_SK_SK_NS1K_6thread17LinearCombinationISI_Li1EffLNS1P_9ScaleType4KindE0ELNS_15FloatRoundStyleE2ESI_EENS1_15EpilogueDefaultEEEEEvvEEEEvNT_6ParamsE,"aw",@nobits
	.sectionflags	@""
	.align	16
	.zero		1024


//--------------------- .nv.shared.reserved.0     --------------------------
	.section	.nv.shared.reserved.0,"aw",@nobits
	.weak		__nv_reservedSMEM_offset_0_alias
	.size		__nv_reservedSMEM_offset_0_alias, 0, 0
	.other		__nv_reservedSMEM_offset_0_alias,@"STO_CUDA_RESERVED_SHARED STV_DEFAULT"
__nv_reservedSMEM_offset_0_alias:
	.zero		0


//--------------------- .nv.global                --------------------------
	.section	.nv.global,"aw",@nobits
.nv.global:
	.type		_ZN39_INTERNAL_52f33cf4_4_k_cu_ce3e30d7_30834cute1_E,@object
	.size		_ZN39_INTERNAL_52f33cf4_4_k_cu_ce3e30d7_30834cute1_E,(_ZN39_INTERNAL_52f33cf4_4_k_cu_ce3e30d7_30834cuda3std3__45__cpo6cbeginE - _ZN39_INTERNAL_52f33cf4_4_k_cu_ce3e30d7_30834cute1_E)
_ZN39_INTERNAL_52f33cf4_4_k_cu_ce3e30d7_30834cute1_E:
	.zero		1
	.type		_ZN39_INTERNAL_52f33cf4_4_k_cu_ce3e30d7_30834cuda3std3__45__cpo6cbeginE,@object
	.size		_ZN39_INTERNAL_52f33cf4_4_k_cu_ce3e30d7_30834cuda3std3__45__cpo6cbeginE,(_ZN39_INTERNAL_52f33cf4_4_k_cu_ce3e30d7_30834cuda3std3__48in_placeE - _ZN39_INTERNAL_52f33cf4_4_k_cu_ce3e30d7_30834cuda3std3__45__cpo6cbeginE)
_ZN39_INTERNAL_52f33cf4_4_k_cu_ce3e30d7_30834cuda3std3__45__cpo6cbeginE:
	.zero		1
	.type		_ZN39_INTERNAL_52f33cf4_4_k_cu_ce3e30d7_30834cuda3std3__48in_placeE,@object
	.size		_ZN39_INTERNAL_52f33cf4_4_k_cu_ce3e30d7_30834cuda3std3__48in_placeE,(_ZN39_INTERNAL_52f33cf4_4_k_cu_ce3e30d7_30834cuda3std6ranges3__45__cpo9iter_moveE - _ZN39_INTERNAL_52f33cf4_4_k_cu_ce3e30d7_30834cuda3std3__48in_placeE)
_ZN39_INTERNAL_52f33cf4_4_k_cu_ce3e30d7_30834cuda3std3__48in_placeE:
	.zero		1
	.type		_ZN39_INTERNAL_52f33cf4_4_k_cu_ce3e30d7_30834cuda3std6ranges3__45__cpo9iter_moveE,@object
	.size		_ZN39_INTERNAL_52f33cf4_4_k_cu_ce3e30d7_30834cuda3std6ranges3__45__cpo9iter_moveE,(_ZN39_INTERNAL_52f33cf4_4_k_cu_ce3e30d7_30834cuda3std3__45__cpo5beginE - _ZN39_INTERNAL_52f33cf4_4_k_cu_ce3e30d7_30834cuda3std6ranges3__45__cpo9iter_moveE)
_ZN39_INTERNAL_52f33cf4_4_k_cu_ce3e30d7_30834cuda3std6ranges3__45__cpo9iter_moveE:
	.zero		1
	.type		_ZN39_INTERNAL_52f33cf4_4_k_cu_ce3e30d7_30834cuda3std3__45__cpo5beginE,@object
	.size		_ZN39_INTERNAL_52f33cf4_4_k_cu_ce3e30d7_30834cuda3std3__45__cpo5beginE,(_ZN39_INTERNAL_52f33cf4_4_k_cu_ce3e30d7_30834cuda3std3__441_GLOBAL__N__52f33cf4_4_k_cu_ce3e30d7_30836ignoreE - _ZN39_INTERNAL_52f33cf4_4_k_cu_ce3e30d7_30834cuda3std3__45__cpo5beginE)
_ZN39_INTERNAL_52f33cf4_4_k_cu_ce3e30d7_30834cuda3std3__45__cpo5beginE:
	.zero		1
	.type		_ZN39_INTERNAL_52f33cf4_4_k_cu_ce3e30d7_30834cuda3std3__441_GLOBAL__N__52f33cf4_4_k_cu_ce3e30d7_30836ignoreE,@object
	.size		_ZN39_INTERNAL_52f33cf4_4_k_cu_ce3e30d7_30834cuda3std3__441_GLOBAL__N__52f33cf4_4_k_cu_ce3e30d7_30836ignoreE,(_ZN39_INTERNAL_52f33cf4_4_k_cu_ce3e30d7_30834cute7productE - _ZN39_INTERNAL_52f33cf4_4_k_cu_ce3e30d7_30834cuda3std3__441_GLOBAL__N__52f33cf4_4_k_cu_ce3e30d7_30836ignoreE)
_ZN39_INTERNAL_52f33cf4_4_k_cu_ce3e30d7_30834cuda3std3__441_GLOBAL__N__52f33cf4_4_k_cu_ce3e30d7_30836ignoreE:
	.zero		1
	.type		_ZN39_INTERNAL_52f33cf4_4_k_cu_ce3e30d7_30834cute7productE,@object
	.size		_ZN39_INTERNAL_52f33cf4_4_k_cu_ce3e30d7_30834cute7productE,(_ZN39_INTERNAL_52f33cf4_4_k_cu_ce3e30d7_30834cuda3std3__45__cpo3endE - _ZN39_INTERNAL_52f33cf4_4_k_cu_ce3e30d7_30834cute7productE)
_ZN39_INTERNAL_52f33cf4_4_k_cu_ce3e30d7_30834cute7productE:
	.zero		1
	.type		_ZN39_INTERNAL_52f33cf4_4_k_cu_ce3e30d7_30834cuda3std3__45__cpo3endE,@object
	.size		_ZN39_INTERNAL_52f33cf4_4_k_cu_ce3e30d7_30834cuda3std3__45__cpo3endE,(_ZN39_INTERNAL_52f33cf4_4_k_cu_ce3e30d7_30834cuda3std3__419piecewise_constructE - _ZN39_INTERNAL_52f33cf4_4_k_cu_ce3e30d7_30834cuda3std3__45__cpo3endE)
_ZN39_INTERNAL_52f33cf4_4_k_cu_ce3e30d7_30834cuda3std3__45__cpo3endE:
	.zero		1
	.type		_ZN39_INTERNAL_52f33cf4_4_k_cu_ce3e30d7_30834cuda3std3__419piecewise_constructE,@object
	.size		_ZN39_INTERNAL_52f33cf4_4_k_cu_ce3e30d7_30834cuda3std3__419piecewise_constructE,(_ZN39_INTERNAL_52f33cf4_4_k_cu_ce3e30d7_30834cuda3std3__45__cpo4cendE - _ZN39_INTERNAL_52f33cf4_4_k_cu_ce3e30d7_30834cuda3std3__419piecewise_constructE)
_ZN39_INTERNAL_52f33cf4_4_k_cu_ce3e30d7_30834cuda3std3__419piecewise_constructE:
	.zero		1
	.type		_ZN39_INTERNAL_52f33cf4_4_k_cu_ce3e30d7_30834cuda3std3__45__cpo4cendE,@object
	.size		_ZN39_INTERNAL_52f33cf4_4_k_cu_ce3e30d7_30834cuda3std3__45__cpo4cendE,(_ZN39_INTERNAL_52f33cf4_4_k_cu_ce3e30d7_30834cuda3std6ranges3__45__cpo4swapE - _ZN39_INTERNAL_52f33cf4_4_k_cu_ce3e30d7_30834cuda3std3__45__cpo4cendE)
_ZN39_INTERNAL_52f33cf4_4_k_cu_ce3e30d7_30834cuda3std3__45__cpo4cendE:
	.zero		1
	.type		_ZN39_INTERNAL_52f33cf4_4_k_cu_ce3e30d7_30834cuda3std6ranges3__45__cpo4swapE,@object
	.size		_ZN39_INTERNAL_52f33cf4_4_k_cu_ce3e30d7_30834cuda3std6ranges3__45__cpo4swapE,(.L_8 - _ZN39_INTERNAL_52f33cf4_4_k_cu_ce3e30d7_30834cuda3std6ranges3__45__cpo4swapE)
_ZN39_INTERNAL_52f33cf4_4_k_cu_ce3e30d7_30834cuda3std6ranges3__45__cpo4swapE:
	.zero		1
.L_8:


//--------------------- .nv.constant0._ZN7cutlass13device_kernelINS_4gemm6kernel13GemmUniversalIN4cute5tupleIJiiiiEEENS1_10collective13CollectiveMmaINS1_34MainloopSm90TmaGmmaWarpSpecializedILi5ENS5_IJNS4_1CILi1EEESB_SB_EEENS1_35KernelTmaWarpSpecializedCooperativeEEENS5_IJNSA_ILi256EEENSA_ILi64EEESG_EEENS_6half_tENS5_IJSB_llEEESI_NS5_IJlSB_lEEENS4_8TiledMMAINS4_8MMA_AtomIJNS4_4SM904GMMA25MMA_64x64x16_F32F16F16_SSILNSO_5MajorE1ELSQ_0ELNSO_7ScaleInE1ELSR_1EEEEEENS4_6LayoutINS5_IJNSA_ILi2EEESB_SB_EEENS5_IJSB_NSA_ILi0EEESX_EEEEENS5_IJNS4_10UnderscoreES10_S10_EEEEENS4_13SM90_TMA_LOADENS4_14ComposedLayoutINS4_7SwizzleILi3ELi4ELi3EEENS4_18smem_ptr_flag_bitsILi16EEENSU_INS5_IJSG_NSA_ILi8EEEEEENS5_IJSB_SG_EEEEEEEvNS4_8identityES13_NS14_IS16_S18_NSU_INS5_IJS19_SG_EEENS5_IJSG_SB_EEEEEEEvS1E_EENS_8epilogue10collective6detail29Sm90TmaWarpSpecializedAdapterINS1L_15DefaultEpilogueISI_SK_SK_NS1K_6thread17LinearCombinationISI_Li1EffLNS1P_9ScaleType4KindE0ELNS_15FloatRoundStyleE2ESI_EENS1_15EpilogueDefaultEEEEEvvEEEEvNT_6ParamsE --------------------------
	.section	.nv.constant0._ZN7cutlass13device_kernelINS_4gemm6kernel13GemmUniversalIN4cute5tupleIJiiiiEEENS1_10collective13CollectiveMmaINS1_34MainloopSm90TmaGmmaWarpSpecializedILi5ENS5_IJNS4_1CILi1EEESB_SB_EEENS1_35KernelTmaWarpSpecializedCooperativeEEENS5_IJNSA_ILi256EEENSA_ILi64EEESG_EEENS_6half_tENS5_IJSB_llEEESI_NS5_IJlSB_lEEENS4_8TiledMMAINS4_8MMA_AtomIJNS4_4SM904GMMA25MMA_64x64x16_F32F16F16_SSILNSO_5MajorE1ELSQ_0ELNSO_7ScaleInE1ELSR_1EEEEEENS4_6LayoutINS5_IJNSA_ILi2EEESB_SB_EEENS5_IJSB_NSA_ILi0EEESX_EEEEENS5_IJNS4_10UnderscoreES10_S10_EEEEENS4_13SM90_TMA_LOADENS4_14ComposedLayoutINS4_7SwizzleILi3ELi4ELi3EEENS4_18smem_ptr_flag_bitsILi16EEENSU_INS5_IJSG_NSA_ILi8EEEEEENS5_IJSB_SG_EEEEEEEvNS4_8identityES13_NS14_IS16_S18_NSU_INS5_IJS19_SG_EEENS5_IJSG_SB_EEEEEEEvS1E_EENS_8epilogue10collective6detail29Sm90TmaWarpSpecializedAdapterINS1L_15DefaultEpilogueISI_SK_SK_NS1K_6thread17LinearCombinationISI_Li1EffLNS1P_9ScaleType4KindE0ELNS_15FloatRoundStyleE2ESI_EENS1_15EpilogueDefaultEEEEEvvEEEEvNT_6ParamsE,"a",@progbits
	.sectionflags	@""
	.align	4
.nv.constant0._ZN7cutlass13device_kernelINS_4gemm6kernel13GemmUniversalIN4cute5tupleIJiiiiEEENS1_10collective13CollectiveMmaINS1_34MainloopSm90TmaGmmaWarpSpecializedILi5ENS5_IJNS4_1CILi1EEESB_SB_EEENS1_35KernelTmaWarpSpecializedCooperativeEEENS5_IJNSA_ILi256EEENSA_ILi64EEESG_EEENS_6half_tENS5_IJSB_llEEESI_NS5_IJlSB_lEEENS4_8TiledMMAINS4_8MMA_AtomIJNS4_4SM904GMMA25MMA_64x64x16_F32F16F16_SSILNSO_5MajorE1ELSQ_0ELNSO_7ScaleInE1ELSR_1EEEEEENS4_6LayoutINS5_IJNSA_ILi2EEESB_SB_EEENS5_IJSB_NSA_ILi0EEESX_EEEEENS5_IJNS4_10UnderscoreES10_S10_EEEEENS4_13SM90_TMA_LOADENS4_14ComposedLayoutINS4_7SwizzleILi3ELi4ELi3EEENS4_18smem_ptr_flag_bitsILi16EEENSU_INS5_IJSG_NSA_ILi8EEEEEENS5_IJSB_SG_EEEEEEEvNS4_8identityES13_NS14_IS16_S18_NSU_INS5_IJS19_SG_EEENS5_IJSG_SB_EEEEEEEvS1E_EENS_8epilogue10collective6detail29Sm90TmaWarpSpecializedAdapterINS1L_15DefaultEpilogueISI_SK_SK_NS1K_6thread17LinearCombinationISI_Li1EffLNS1P_9ScaleType4KindE0ELNS_15FloatRoundStyleE2ESI_EENS1_15EpilogueDefaultEEEEEvvEEEEvNT_6ParamsE:
	.zero		1664


//--------------------- SYMBOLS --------------------------

	.type		.nv.reservedSmem.offset0,@object
	.size		.nv.reservedSmem.offset0,0x4
	.type		__assertfail,@function
